// auto-generated by cutlass_sweep.gemm — config: {"arch": "sm_90", "cluster_m": 1, "cluster_n": 1, "dtype": "tf32", "dtype_b": "tf32", "layout": "nt", "stages": 6, "tile_k": 32, "tile_m": 256, "tile_n": 128}
#include "cutlass/cutlass.h"
#include "cutlass/gemm/collective/collective_builder.hpp"
#include "cutlass/gemm/device/gemm_universal_adapter.h"
#include "cutlass/gemm/kernel/gemm_universal.hpp"
#include "cutlass/epilogue/collective/collective_builder.hpp"

using ElemA = cutlass::tfloat32_t;
using ElemB = cutlass::tfloat32_t;
using ElemCD = cutlass::tfloat32_t;
using Acc  = float;
using TileShape    = cute::Shape<cute::_256, cute::_128, cute::_32>;
using ClusterShape = cute::Shape<cute::_1, cute::_1, cute::_1>;

using CollectiveEpilogue = typename cutlass::epilogue::collective::CollectiveBuilder<
    cutlass::arch::Sm90, cutlass::arch::OpClassTensorOp,
    TileShape, ClusterShape,
    cutlass::epilogue::collective::EpilogueTileAuto,
    Acc, Acc,
    ElemCD, cutlass::layout::RowMajor, 128 / cutlass::sizeof_bits<ElemCD>::value,
    ElemCD, cutlass::layout::RowMajor, 128 / cutlass::sizeof_bits<ElemCD>::value,
    cutlass::epilogue::collective::EpilogueScheduleAuto
  >::CollectiveOp;

using CollectiveMainloop = typename cutlass::gemm::collective::CollectiveBuilder<
    cutlass::arch::Sm90, cutlass::arch::OpClassTensorOp,
    ElemA, cutlass::layout::RowMajor, 128 / cutlass::sizeof_bits<ElemA>::value,
    ElemB, cutlass::layout::ColumnMajor, 128 / cutlass::sizeof_bits<ElemB>::value,
    Acc,
    TileShape, ClusterShape,
    cutlass::gemm::collective::StageCount<6>,
    cutlass::gemm::collective::KernelScheduleAuto
  >::CollectiveOp;

using GemmKernel = cutlass::gemm::kernel::GemmUniversal<
    cute::Shape<int,int,int,int>,
    CollectiveMainloop,
    CollectiveEpilogue
>;
using Gemm = cutlass::gemm::device::GemmUniversalAdapter<GemmKernel>;

// Force the device kernel symbol into the cubin without needing a host main.
auto* _anchor = &cutlass::device_kernel<GemmKernel>;


// ===== COMPILED SASS (sm_90a) =====

	.target	sm_90a

	.elftype	@"ET_EXEC"


//--------------------- .note.nv.tkinfo           --------------------------
	.section	.note.nv.tkinfo,"",@"SHT_NOTE"
	.sectionflags	@"SHF_NOTE_NV_TKINFO"
	.tkinfo
        /*0018*/ 	.word	0x00000002
        /*0030*/ 	.string	""
        /*0030*/ 	.string	"ptxas"
        /*0030*/ 	.string	"Cuda compilation tools, release 13.0, V13.0.88"
        /*0030*/ 	.string	"Build cuda_13.0.r13.0/compiler.36424714_0"
        /*0030*/ 	.string	"-arch sm_90a -m 64 "



//--------------------- .note.nv.cuinfo           --------------------------
	.section	.note.nv.cuinfo,"",@"SHT_NOTE"
	.sectionflags	@"SHF_NOTE_NV_CUINFO"
        /*0018*/ 	.short	0x0002
        /*001a*/ 	.short	0x005a
        /*001c*/ 	.short	0x0082
	.zero		2


//--------------------- .nv.info                  --------------------------
	.section	.nv.info,"",@"SHT_CUDA_INFO"
	.align	4


	//----- nvinfo : EIATTR_REGCOUNT
	.align		4
        /*0000*/ 	.byte	0x04, 0x2f
        /*0002*/ 	.short	(.L_15 - .L_14)
	.align		4
.L_14:
        /*0004*/ 	.word	index@(_ZN7cutlass13device_kernelINS_4gemm6kernel13GemmUniversalIN4cute5tupleIJiiiiEEENS1_10collective13CollectiveMmaINS1_34MainloopSm90TmaGmmaWarpSpecializedILi6ENS5_IJNS4_1CILi1EEESB_SB_EEENS1_35KernelTmaWarpSpecializedCooperativeEEENS5_IJNSA_ILi256EEENSA_ILi128EEENSA_ILi32EEEEEENS_10tfloat32_tENS5_IJlSB_lEEESJ_SK_NS4_8TiledMMAINS4_8MMA_AtomIJNS4_4SM904GMMA30MMA_64x128x8_F32TF32TF32_SS_TNILNSO_7ScaleInE1ELSQ_1EEEEEENS4_6LayoutINS5_IJNSA_ILi2EEESB_SB_EEENS5_IJSB_NSA_ILi0EEESW_EEEEENS5_IJNS4_10UnderscoreESZ_SZ_EEEEENS4_13SM90_TMA_LOADENS4_14ComposedLayoutINS4_7SwizzleILi3ELi4ELi3EEENS4_18smem_ptr_flag_bitsILi32EEENST_INS5_IJNSA_ILi8EEESH_EEENS5_IJSH_SB_EEEEEEEvNS4_8identityES12_S1C_vS1D_EENS_8epilogue10collective6detail29Sm90TmaWarpSpecializedAdapterINS1G_15DefaultEpilogueISJ_SK_SK_NS1F_6thread17LinearCombinationISJ_Li1EffLNS1K_9ScaleType4KindE0ELNS_15FloatRoundStyleE2ESJ_EENS1_15EpilogueDefaultEEEEEvvEEEEvNT_6ParamsE)
        /*0008*/ 	.word	0x000000a8


	//----- nvinfo : EIATTR_FRAME_SIZE
	.align		4
.L_15:
        /*000c*/ 	.byte	0x04, 0x11
        /*000e*/ 	.short	(.L_17 - .L_16)
	.align		4
.L_16:
        /*0010*/ 	.word	index@(_ZN7cutlass13device_kernelINS_4gemm6kernel13GemmUniversalIN4cute5tupleIJiiiiEEENS1_10collective13CollectiveMmaINS1_34MainloopSm90TmaGmmaWarpSpecializedILi6ENS5_IJNS4_1CILi1EEESB_SB_EEENS1_35KernelTmaWarpSpecializedCooperativeEEENS5_IJNSA_ILi256EEENSA_ILi128EEENSA_ILi32EEEEEENS_10tfloat32_tENS5_IJlSB_lEEESJ_SK_NS4_8TiledMMAINS4_8MMA_AtomIJNS4_4SM904GMMA30MMA_64x128x8_F32TF32TF32_SS_TNILNSO_7ScaleInE1ELSQ_1EEEEEENS4_6LayoutINS5_IJNSA_ILi2EEESB_SB_EEENS5_IJSB_NSA_ILi0EEESW_EEEEENS5_IJNS4_10UnderscoreESZ_SZ_EEEEENS4_13SM90_TMA_LOADENS4_14ComposedLayoutINS4_7SwizzleILi3ELi4ELi3EEENS4_18smem_ptr_flag_bitsILi32EEENST_INS5_IJNSA_ILi8EEESH_EEENS5_IJSH_SB_EEEEEEEvNS4_8identityES12_S1C_vS1D_EENS_8epilogue10collective6detail29Sm90TmaWarpSpecializedAdapterINS1G_15DefaultEpilogueISJ_SK_SK_NS1F_6thread17LinearCombinationISJ_Li1EffLNS1K_9ScaleType4KindE0ELNS_15FloatRoundStyleE2ESJ_EENS1_15EpilogueDefaultEEEEEvvEEEEvNT_6ParamsE)
        /*0014*/ 	.word	0x00000000


	//----- nvinfo : EIATTR_MIN_STACK_SIZE
	.align		4
.L_17:
        /*0018*/ 	.byte	0x04, 0x12
        /*001a*/ 	.short	(.L_19 - .L_18)
	.align		4
.L_18:
        /*001c*/ 	.word	index@(_ZN7cutlass13device_kernelINS_4gemm6kernel13GemmUniversalIN4cute5tupleIJiiiiEEENS1_10collective13CollectiveMmaINS1_34MainloopSm90TmaGmmaWarpSpecializedILi6ENS5_IJNS4_1CILi1EEESB_SB_EEENS1_35KernelTmaWarpSpecializedCooperativeEEENS5_IJNSA_ILi256EEENSA_ILi128EEENSA_ILi32EEEEEENS_10tfloat32_tENS5_IJlSB_lEEESJ_SK_NS4_8TiledMMAINS4_8MMA_AtomIJNS4_4SM904GMMA30MMA_64x128x8_F32TF32TF32_SS_TNILNSO_7ScaleInE1ELSQ_1EEEEEENS4_6LayoutINS5_IJNSA_ILi2EEESB_SB_EEENS5_IJSB_NSA_ILi0EEESW_EEEEENS5_IJNS4_10UnderscoreESZ_SZ_EEEEENS4_13SM90_TMA_LOADENS4_14ComposedLayoutINS4_7SwizzleILi3ELi4ELi3EEENS4_18smem_ptr_flag_bitsILi32EEENST_INS5_IJNSA_ILi8EEESH_EEENS5_IJSH_SB_EEEEEEEvNS4_8identityES12_S1C_vS1D_EENS_8epilogue10collective6detail29Sm90TmaWarpSpecializedAdapterINS1G_15DefaultEpilogueISJ_SK_SK_NS1F_6thread17LinearCombinationISJ_Li1EffLNS1K_9ScaleType4KindE0ELNS_15FloatRoundStyleE2ESJ_EENS1_15EpilogueDefaultEEEEEvvEEEEvNT_6ParamsE)
        /*0020*/ 	.word	0x00000000
.L_19:


//--------------------- .nv.compat                --------------------------
	.section	.nv.compat,"",@"SHT_CUDA_COMPAT_INFO"
	.align	4
        /*0000*/ 	.byte	0x02, 0x09, 0x01, 0x00, 0x02, 0x02, 0x04, 0x00, 0x02, 0x05, 0x05, 0x00, 0x03, 0x07, 0x01, 0x01
        /*0010*/ 	.byte	0x02, 0x03, 0x01, 0x00, 0x02, 0x06, 0x01, 0x00, 0x04, 0x0b, 0x08, 0x00, 0x00, 0x00, 0x00, 0x00
        /*0020*/ 	.byte	0x00, 0x00, 0x00, 0x00


//--------------------- .nv.info._ZN7cutlass13device_kernelINS_4gemm6kernel13GemmUniversalIN4cute5tupleIJiiiiEEENS1_10collective13CollectiveMmaINS1_34MainloopSm90TmaGmmaWarpSpecializedILi6ENS5_IJNS4_1CILi1EEESB_SB_EEENS1_35KernelTmaWarpSpecializedCooperativeEEENS5_IJNSA_ILi256EEENSA_ILi128EEENSA_ILi32EEEEEENS_10tfloat32_tENS5_IJlSB_lEEESJ_SK_NS4_8TiledMMAINS4_8MMA_AtomIJNS4_4SM904GMMA30MMA_64x128x8_F32TF32TF32_SS_TNILNSO_7ScaleInE1ELSQ_1EEEEEENS4_6LayoutINS5_IJNSA_ILi2EEESB_SB_EEENS5_IJSB_NSA_ILi0EEESW_EEEEENS5_IJNS4_10UnderscoreESZ_SZ_EEEEENS4_13SM90_TMA_LOADENS4_14ComposedLayoutINS4_7SwizzleILi3ELi4ELi3EEENS4_18smem_ptr_flag_bitsILi32EEENST_INS5_IJNSA_ILi8EEESH_EEENS5_IJSH_SB_EEEEEEEvNS4_8identityES12_S1C_vS1D_EENS_8epilogue10collective6detail29Sm90TmaWarpSpecializedAdapterINS1G_15DefaultEpilogueISJ_SK_SK_NS1F_6thread17LinearCombinationISJ_Li1EffLNS1K_9ScaleType4KindE0ELNS_15FloatRoundStyleE2ESJ_EENS1_15EpilogueDefaultEEEEEvvEEEEvNT_6ParamsE --------------------------
	.section	.nv.info._ZN7cutlass13device_kernelINS_4gemm6kernel13GemmUniversalIN4cute5tupleIJiiiiEEENS1_10collective13CollectiveMmaINS1_34MainloopSm90TmaGmmaWarpSpecializedILi6ENS5_IJNS4_1CILi1EEESB_SB_EEENS1_35KernelTmaWarpSpecializedCooperativeEEENS5_IJNSA_ILi256EEENSA_ILi128EEENSA_ILi32EEEEEENS_10tfloat32_tENS5_IJlSB_lEEESJ_SK_NS4_8TiledMMAINS4_8MMA_AtomIJNS4_4SM904GMMA30MMA_64x128x8_F32TF32TF32_SS_TNILNSO_7ScaleInE1ELSQ_1EEEEEENS4_6LayoutINS5_IJNSA_ILi2EEESB_SB_EEENS5_IJSB_NSA_ILi0EEESW_EEEEENS5_IJNS4_10UnderscoreESZ_SZ_EEEEENS4_13SM90_TMA_LOADENS4_14ComposedLayoutINS4_7SwizzleILi3ELi4ELi3EEENS4_18smem_ptr_flag_bitsILi32EEENST_INS5_IJNSA_ILi8EEESH_EEENS5_IJSH_SB_EEEEEEEvNS4_8identityES12_S1C_vS1D_EENS_8epilogue10collective6detail29Sm90TmaWarpSpecializedAdapterINS1G_15DefaultEpilogueISJ_SK_SK_NS1F_6thread17LinearCombinationISJ_Li1EffLNS1K_9ScaleType4KindE0ELNS_15FloatRoundStyleE2ESJ_EENS1_15EpilogueDefaultEEEEEvvEEEEvNT_6ParamsE,"",@"SHT_CUDA_INFO"
	.sectionflags	@""
	.align	4


	//----- nvinfo : EIATTR_CUDA_API_VERSION
	.align		4
        /*0000*/ 	.byte	0x04, 0x37
        /*0002*/ 	.short	(.L_21 - .L_20)
.L_20:
        /*0004*/ 	.word	0x00000082


	//----- nvinfo : EIATTR_KPARAM_INFO
	.align		4
.L_21:
        /*0008*/ 	.byte	0x04, 0x17
        /*000a*/ 	.short	(.L_23 - .L_22)
.L_22:
        /*000c*/ 	.word	0x00000000
        /*0010*/ 	.short	0x0000
        /*0012*/ 	.short	0x0070
        /*0014*/ 	.byte	0x00, 0xf0, 0x01, 0x10


	//----- nvinfo : EIATTR_SPARSE_MMA_MASK
	.align		4
.L_23:
        /*0018*/ 	.byte	0x03, 0x50
        /*001a*/ 	.short	0x0000


	//----- nvinfo : EIATTR_MAXREG_COUNT
	.align		4
        /*001c*/ 	.byte	0x03, 0x1b
        /*001e*/ 	.short	0x00a8


	//----- nvinfo : EIATTR_NUM_BARRIERS
	.align		4
        /*0020*/ 	.byte	0x02, 0x4c
        /*0022*/ 	.byte	0x01
	.zero		1


	//----- nvinfo : EIATTR_EXTERNS
	.align		4
        /*0024*/ 	.byte	0x04, 0x0f
        /*0026*/ 	.short	(.L_25 - .L_24)


	//   ....[0]....
	.align		4
.L_24:
        /*0028*/ 	.word	index@(__assertfail)


	//----- nvinfo : EIATTR_MERCURY_ISA_VERSION
	.align		4
.L_25:
        /*002c*/ 	.byte	0x03, 0x5f
        /*002e*/ 	.short	0x0101


	//----- nvinfo : EIATTR_INT_WARP_WIDE_INSTR_OFFSETS
	.align		4
        /*0030*/ 	.byte	0x04, 0x31
        /*0032*/ 	.short	(.L_27 - .L_26)


	//   ....[0]....
.L_26:
        /*0034*/ 	.word	0x000003f0


	//   ....[1]....
        /*0038*/ 	.word	0x00000420


	//   ....[2]....
        /*003c*/ 	.word	0x00000500


	//----- nvinfo : EIATTR_COOP_GROUP_MASK_REGIDS
	.align		4
.L_27:
        /*0040*/ 	.byte	0x04, 0x29
        /*0042*/ 	.short	(.L_29 - .L_28)


	//   ....[0]....
.L_28:
        /*0044*/ 	.word	0xffffffff


	//   ....[1]....
        /*0048*/ 	.word	0xffffffff


	//   ....[2]....
        /*004c*/ 	.word	0xffffffff


	//   ....[3]....
        /*0050*/ 	.word	0xffffffff


	//   ....[4]....
        /*0054*/ 	.word	0xffffffff


	//----- nvinfo : EIATTR_COOP_GROUP_INSTR_OFFSETS
	.align		4
.L_29:
        /*0058*/ 	.byte	0x04, 0x28
        /*005a*/ 	.short	(.L_31 - .L_30)


	//   ....[0]....
.L_30:
        /*005c*/ 	.word	0x00000060


	//   ....[1]....
        /*0060*/ 	.word	0x00000070


	//   ....[2]....
        /*0064*/ 	.word	0x00000130


	//   ....[3]....
        /*0068*/ 	.word	0x00000300


	//   ....[4]....
        /*006c*/ 	.word	0x00000fb0


	//----- nvinfo : EIATTR_REG_RECONFIG
	.align		4
.L_31:
        /*0070*/ 	.byte	0x01, 0x54
	.zero		2


	//----- nvinfo : EIATTR_SYSCALL_OFFSETS
	.align		4
        /*0074*/ 	.byte	0x04, 0x46
        /*0076*/ 	.short	(.L_33 - .L_32)


	//   ....[0]....
.L_32:
        /*0078*/ 	.word	0x00001170


	//----- nvinfo : EIATTR_MBARRIER_INSTR_OFFSETS
	.align		4
.L_33:
        /*007c*/ 	.byte	0x04, 0x39
        /*007e*/ 	.short	(.L_35 - .L_34)


	//   ....[0]....
.L_34:
        /*0080*/ 	.word	0x00000230
        /*0084*/ 	.word	0x000000ff
        /*0088*/ 	.word	0x00000000
        /*008c*/ 	.short	0x0100
        /*008e*/ 	.byte	0x08
	.zero		1


	//   ....[1]....
        /*0090*/ 	.word	0x00000240
        /*0094*/ 	.word	0x000000ff
        /*0098*/ 	.word	0x00000030
        /*009c*/ 	.short	0x0100
        /*009e*/ 	.byte	0x08
	.zero		1


	//   ....[2]....
        /*00a0*/ 	.word	0x00000250
        /*00a4*/ 	.word	0x000000ff
        /*00a8*/ 	.word	0x00000008
        /*00ac*/ 	.short	0x0100
        /*00ae*/ 	.byte	0x08
	.zero		1


	//   ....[3]....
        /*00b0*/ 	.word	0x00000260
        /*00b4*/ 	.word	0x000000ff
        /*00b8*/ 	.word	0x00000038
        /*00bc*/ 	.short	0x0100
        /*00be*/ 	.byte	0x08
	.zero		1


	//   ....[4]....
        /*00c0*/ 	.word	0x00000270
        /*00c4*/ 	.word	0x000000ff
        /*00c8*/ 	.word	0x00000010
        /*00cc*/ 	.short	0x0100
        /*00ce*/ 	.byte	0x08
	.zero		1


	//   ....[5]....
        /*00d0*/ 	.word	0x00000280
        /*00d4*/ 	.word	0x000000ff
        /*00d8*/ 	.word	0x00000040
        /*00dc*/ 	.short	0x0100
        /*00de*/ 	.byte	0x08
	.zero		1


	//   ....[6]....
        /*00e0*/ 	.word	0x00000290
        /*00e4*/ 	.word	0x000000ff
        /*00e8*/ 	.word	0x00000018
        /*00ec*/ 	.short	0x0100
        /*00ee*/ 	.byte	0x08
	.zero		1


	//   ....[7]....
        /*00f0*/ 	.word	0x000002a0
        /*00f4*/ 	.word	0x000000ff
        /*00f8*/ 	.word	0x00000048
        /*00fc*/ 	.short	0x0100
        /*00fe*/ 	.byte	0x08
	.zero		1


	//   ....[8]....
        /*0100*/ 	.word	0x000002b0
        /*0104*/ 	.word	0x000000ff
        /*0108*/ 	.word	0x00000020
        /*010c*/ 	.short	0x0100
        /*010e*/ 	.byte	0x08
	.zero		1


	//   ....[9]....
        /*0110*/ 	.word	0x000002c0
        /*0114*/ 	.word	0x000000ff
        /*0118*/ 	.word	0x00000050
        /*011c*/ 	.short	0x0100
        /*011e*/ 	.byte	0x08
	.zero		1


	//   ....[10]....
        /*0120*/ 	.word	0x000002d0
        /*0124*/ 	.word	0x000000ff
        /*0128*/ 	.word	0x00000028
        /*012c*/ 	.short	0x0100
        /*012e*/ 	.byte	0x08
	.zero		1


	//   ....[11]....
        /*0130*/ 	.word	0x000002e0
        /*0134*/ 	.word	0x000000ff
        /*0138*/ 	.word	0x00000058
        /*013c*/ 	.short	0x0100
        /*013e*/ 	.byte	0x08
	.zero		1


	//   ....[12]....
        /*0140*/ 	.word	0x00000570
        /*0144*/ 	.word	0x000000ff
        /*0148*/ 	.word	0x00000070
        /*014c*/ 	.short	0x0100
        /*014e*/ 	.byte	0x06
	.zero		1


	//   ....[13]....
        /*0150*/ 	.word	0x000005d0
        /*0154*/ 	.word	0x000000ff
        /*0158*/ 	.word	0x00000078
        /*015c*/ 	.short	0x0100
        /*015e*/ 	.byte	0x06
	.zero		1


	//   ....[14]....
        /*0160*/ 	.word	0x000011f0
        /*0164*/ 	.word	0x00000003
        /*0168*/ 	.word	0x00000000
        /*016c*/ 	.short	0x010a
        /*016e*/ 	.byte	0x3f
	.zero		1


	//   ....[15]....
        /*0170*/ 	.word	0x00001230
        /*0174*/ 	.word	0x00000003
        /*0178*/ 	.word	0x00000000
        /*017c*/ 	.short	0x010a
        /*017e*/ 	.byte	0x3f
	.zero		1


	//   ....[16]....
        /*0180*/ 	.word	0x00001710
        /*0184*/ 	.word	0x000000ff
        /*0188*/ 	.word	0x00000000
        /*018c*/ 	.short	0x010a
        /*018e*/ 	.byte	0x08
	.zero		1


	//   ....[17]....
        /*0190*/ 	.word	0x00001750
        /*0194*/ 	.word	0x000000ff
        /*0198*/ 	.word	0x00000000
        /*019c*/ 	.short	0x010a
        /*019e*/ 	.byte	0x08
	.zero		1


	//   ....[18]....
        /*01a0*/ 	.word	0x00001af0
        /*01a4*/ 	.word	0x000000ff
        /*01a8*/ 	.word	0x00000000
        /*01ac*/ 	.short	0x0101
        /*01ae*/ 	.byte	0x08
	.zero		1


	//   ....[19]....
        /*01b0*/ 	.word	0x00001cf0
        /*01b4*/ 	.word	0x000000ff
        /*01b8*/ 	.word	0x00000000
        /*01bc*/ 	.short	0x0101
        /*01be*/ 	.byte	0x06
	.zero		1


	//   ....[20]....
        /*01c0*/ 	.word	0x0000b180
        /*01c4*/ 	.word	0x0000000e
        /*01c8*/ 	.word	0x00000030
        /*01cc*/ 	.short	0x010a
        /*01ce*/ 	.byte	0x3f
	.zero		1


	//   ....[21]....
        /*01d0*/ 	.word	0x0000b500
        /*01d4*/ 	.word	0x00000006
        /*01d8*/ 	.word	0x00000078
        /*01dc*/ 	.short	0x0101
        /*01de*/ 	.byte	0x3f
	.zero		1


	//   ....[22]....
        /*01e0*/ 	.word	0x0000bc30
        /*01e4*/ 	.word	0x00000007
        /*01e8*/ 	.word	0x00000000
        /*01ec*/ 	.short	0x010a
        /*01ee*/ 	.byte	0x3f
	.zero		1


	//   ....[23]....
        /*01f0*/ 	.word	0x0000bcb0
        /*01f4*/ 	.word	0x00000009
        /*01f8*/ 	.word	0x00000000
        /*01fc*/ 	.short	0x010a
        /*01fe*/ 	.byte	0x3f
	.zero		1


	//   ....[24]....
        /*0200*/ 	.word	0x0000bd40
        /*0204*/ 	.word	0x00000006
        /*0208*/ 	.word	0x00000000
        /*020c*/ 	.short	0x010a
        /*020e*/ 	.byte	0x3f
	.zero		1


	//   ....[25]....
        /*0210*/ 	.word	0x0000bdd0
        /*0214*/ 	.word	0x00000009
        /*0218*/ 	.word	0x00000000
        /*021c*/ 	.short	0x010a
        /*021e*/ 	.byte	0x3f
	.zero		1


	//   ....[26]....
        /*0220*/ 	.word	0x0000be60
        /*0224*/ 	.word	0x00000006
        /*0228*/ 	.word	0x00000000
        /*022c*/ 	.short	0x010a
        /*022e*/ 	.byte	0x3f
	.zero		1


	//   ....[27]....
        /*0230*/ 	.word	0x0000bef0
        /*0234*/ 	.word	0x00000003
        /*0238*/ 	.word	0x00000000
        /*023c*/ 	.short	0x010a
        /*023e*/ 	.byte	0x3f
	.zero		1


	//   ....[28]....
        /*0240*/ 	.word	0x0000bf50
        /*0244*/ 	.word	0x00000003
        /*0248*/ 	.word	0x00000000
        /*024c*/ 	.short	0x010a
        /*024e*/ 	.byte	0x3f
	.zero		1


	//   ....[29]....
        /*0250*/ 	.word	0x0000bfb0
        /*0254*/ 	.word	0x00000004
        /*0258*/ 	.word	0x00000000
        /*025c*/ 	.short	0x010a
        /*025e*/ 	.byte	0x3f
	.zero		1


	//   ....[30]....
        /*0260*/ 	.word	0x0000c080
        /*0264*/ 	.word	0x0000000e
        /*0268*/ 	.word	0x00000030
        /*026c*/ 	.short	0x010a
        /*026e*/ 	.byte	0x3f
	.zero		1


	//   ....[31]....
        /*0270*/ 	.word	0x0000c150
        /*0274*/ 	.word	0x00000007
        /*0278*/ 	.word	0x00000000
        /*027c*/ 	.short	0x010a
        /*027e*/ 	.byte	0x3f
	.zero		1


	//   ....[32]....
        /*0280*/ 	.word	0x0000c1a0
        /*0284*/ 	.word	0x00000009
        /*0288*/ 	.word	0x00000000
        /*028c*/ 	.short	0x010a
        /*028e*/ 	.byte	0x3f
	.zero		1


	//   ....[33]....
        /*0290*/ 	.word	0x0000c1f0
        /*0294*/ 	.word	0x00000006
        /*0298*/ 	.word	0x00000000
        /*029c*/ 	.short	0x010a
        /*029e*/ 	.byte	0x3f
	.zero		1


	//   ....[34]....
        /*02a0*/ 	.word	0x0000c240
        /*02a4*/ 	.word	0x00000009
        /*02a8*/ 	.word	0x00000000
        /*02ac*/ 	.short	0x010a
        /*02ae*/ 	.byte	0x3f
	.zero		1


	//   ....[35]....
        /*02b0*/ 	.word	0x0000c290
        /*02b4*/ 	.word	0x00000006
        /*02b8*/ 	.word	0x00000000
        /*02bc*/ 	.short	0x010a
        /*02be*/ 	.byte	0x3f
	.zero		1


	//----- nvinfo : EIATTR_NUM_MBARRIERS
	.align		4
.L_35:
        /*02c0*/ 	.byte	0x03, 0x38
        /*02c2*/ 	.short	0x000e


	//----- nvinfo : EIATTR_EXIT_INSTR_OFFSETS
	.align		4
        /*02c4*/ 	.byte	0x04, 0x1c
        /*02c6*/ 	.short	(.L_37 - .L_36)


	//   ....[0]....
.L_36:
        /*02c8*/ 	.word	0x00000620


	//   ....[1]....
        /*02cc*/ 	.word	0x00000ee0


	//   ....[2]....
        /*02d0*/ 	.word	0x0000a7f0


	//   ....[3]....
        /*02d4*/ 	.word	0x0000ae20


	//   ....[4]....
        /*02d8*/ 	.word	0x0000bf40


	//----- nvinfo : EIATTR_MAX_THREADS
	.align		4
.L_37:
        /*02dc*/ 	.byte	0x04, 0x05
        /*02de*/ 	.short	(.L_39 - .L_38)
.L_38:
        /*02e0*/ 	.word	0x00000180
        /*02e4*/ 	.word	0x00000001
        /*02e8*/ 	.word	0x00000001


	//----- nvinfo : EIATTR_CRS_STACK_SIZE
	.align		4
.L_39:
        /*02ec*/ 	.byte	0x04, 0x1e
        /*02ee*/ 	.short	(.L_41 - .L_40)
.L_40:
        /*02f0*/ 	.word	0x00000000


	//----- nvinfo : EIATTR_CBANK_PARAM_SIZE
	.align		4
.L_41:
        /*02f4*/ 	.byte	0x03, 0x19
        /*02f6*/ 	.short	0x0470


	//----- nvinfo : EIATTR_PARAM_CBANK
	.align		4
        /*02f8*/ 	.byte	0x04, 0x0a
        /*02fa*/ 	.short	(.L_43 - .L_42)
	.align		4
.L_42:
        /*02fc*/ 	.word	index@(.nv.constant0._ZN7cutlass13device_kernelINS_4gemm6kernel13GemmUniversalIN4cute5tupleIJiiiiEEENS1_10collective13CollectiveMmaINS1_34MainloopSm90TmaGmmaWarpSpecializedILi6ENS5_IJNS4_1CILi1EEESB_SB_EEENS1_35KernelTmaWarpSpecializedCooperativeEEENS5_IJNSA_ILi256EEENSA_ILi128EEENSA_ILi32EEEEEENS_10tfloat32_tENS5_IJlSB_lEEESJ_SK_NS4_8TiledMMAINS4_8MMA_AtomIJNS4_4SM904GMMA30MMA_64x128x8_F32TF32TF32_SS_TNILNSO_7ScaleInE1ELSQ_1EEEEEENS4_6LayoutINS5_IJNSA_ILi2EEESB_SB_EEENS5_IJSB_NSA_ILi0EEESW_EEEEENS5_IJNS4_10UnderscoreESZ_SZ_EEEEENS4_13SM90_TMA_LOADENS4_14ComposedLayoutINS4_7SwizzleILi3ELi4ELi3EEENS4_18smem_ptr_flag_bitsILi32EEENST_INS5_IJNSA_ILi8EEESH_EEENS5_IJSH_SB_EEEEEEEvNS4_8identityES12_S1C_vS1D_EENS_8epilogue10collective6detail29Sm90TmaWarpSpecializedAdapterINS1G_15DefaultEpilogueISJ_SK_SK_NS1F_6thread17LinearCombinationISJ_Li1EffLNS1K_9ScaleType4KindE0ELNS_15FloatRoundStyleE2ESJ_EENS1_15EpilogueDefaultEEEEEvvEEEEvNT_6ParamsE)
        /*0300*/ 	.short	0x0210
        /*0302*/ 	.short	0x0470


	//----- nvinfo : EIATTR_SW_WAR
	.align		4
.L_43:
        /*0304*/ 	.byte	0x04, 0x36
        /*0306*/ 	.short	(.L_45 - .L_44)
.L_44:
        /*0308*/ 	.word	0x00000008
.L_45:


//--------------------- .nv.callgraph             --------------------------
	.section	.nv.callgraph,"",@"SHT_CUDA_CALLGRAPH"
	.align	4
	.sectionentsize	8
	.align		4
        /*0000*/ 	.word	0x00000000
	.align		4
        /*0004*/ 	.word	0xffffffff
	.align		4
        /*0008*/ 	.word	index@(_ZN7cutlass13device_kernelINS_4gemm6kernel13GemmUniversalIN4cute5tupleIJiiiiEEENS1_10collective13CollectiveMmaINS1_34MainloopSm90TmaGmmaWarpSpecializedILi6ENS5_IJNS4_1CILi1EEESB_SB_EEENS1_35KernelTmaWarpSpecializedCooperativeEEENS5_IJNSA_ILi256EEENSA_ILi128EEENSA_ILi32EEEEEENS_10tfloat32_tENS5_IJlSB_lEEESJ_SK_NS4_8TiledMMAINS4_8MMA_AtomIJNS4_4SM904GMMA30MMA_64x128x8_F32TF32TF32_SS_TNILNSO_7ScaleInE1ELSQ_1EEEEEENS4_6LayoutINS5_IJNSA_ILi2EEESB_SB_EEENS5_IJSB_NSA_ILi0EEESW_EEEEENS5_IJNS4_10UnderscoreESZ_SZ_EEEEENS4_13SM90_TMA_LOADENS4_14ComposedLayoutINS4_7SwizzleILi3ELi4ELi3EEENS4_18smem_ptr_flag_bitsILi32EEENST_INS5_IJNSA_ILi8EEESH_EEENS5_IJSH_SB_EEEEEEEvNS4_8identityES12_S1C_vS1D_EENS_8epilogue10collective6detail29Sm90TmaWarpSpecializedAdapterINS1G_15DefaultEpilogueISJ_SK_SK_NS1F_6thread17LinearCombinationISJ_Li1EffLNS1K_9ScaleType4KindE0ELNS_15FloatRoundStyleE2ESJ_EENS1_15EpilogueDefaultEEEEEvvEEEEvNT_6ParamsE)
	.align		4
        /*000c*/ 	.word	index@(__assertfail)
	.align		4
        /*0010*/ 	.word	0x00000000
	.align		4
        /*0014*/ 	.word	0xfffffffe
	.align		4
        /*0018*/ 	.word	0x00000000
	.align		4
        /*001c*/ 	.word	0xfffffffd
	.align		4
        /*0020*/ 	.word	0x00000000
	.align		4
        /*0024*/ 	.word	0xfffffffc


//--------------------- .nv.constant4             --------------------------
	.section	.nv.constant4,"a",@progbits
	.align	8
	.align		8
.nv.constant4:
        /*0000*/ 	.dword	__assertfail
	.align		8
        /*0008*/ 	.dword	__unnamed_1
	.align		8
        /*0010*/ 	.dword	_ZN40_INTERNAL_59bb10f9_4_k_cu_1fd5b2c9_241344cuda3std3__45__cpo5beginE
	.align		8
        /*0018*/ 	.dword	_ZN40_INTERNAL_59bb10f9_4_k_cu_1fd5b2c9_241344cuda3std3__45__cpo3endE
	.align		8
        /*0020*/ 	.dword	_ZN40_INTERNAL_59bb10f9_4_k_cu_1fd5b2c9_241344cuda3std3__45__cpo6cbeginE
	.align		8
        /*0028*/ 	.dword	_ZN40_INTERNAL_59bb10f9_4_k_cu_1fd5b2c9_241344cuda3std3__45__cpo4cendE
	.align		8
        /*0030*/ 	.dword	_ZN40_INTERNAL_59bb10f9_4_k_cu_1fd5b2c9_241344cuda3std3__442_GLOBAL__N__59bb10f9_4_k_cu_1fd5b2c9_241346ignoreE
	.align		8
        /*0038*/ 	.dword	_ZN40_INTERNAL_59bb10f9_4_k_cu_1fd5b2c9_241344cuda3std3__419piecewise_constructE
	.align		8
        /*0040*/ 	.dword	_ZN40_INTERNAL_59bb10f9_4_k_cu_1fd5b2c9_241344cuda3std3__48in_placeE
	.align		8
        /*0048*/ 	.dword	_ZN40_INTERNAL_59bb10f9_4_k_cu_1fd5b2c9_241344cuda3std6ranges3__45__cpo4swapE
	.align		8
        /*0050*/ 	.dword	_ZN40_INTERNAL_59bb10f9_4_k_cu_1fd5b2c9_241344cuda3std6ranges3__45__cpo9iter_moveE
	.align		8
        /*0058*/ 	.dword	_ZN40_INTERNAL_59bb10f9_4_k_cu_1fd5b2c9_241344cute7productE
	.align		8
        /*0060*/ 	.dword	_ZN40_INTERNAL_59bb10f9_4_k_cu_1fd5b2c9_241344cute1_E
	.align		8
        /*0068*/ 	.dword	$str$22
	.align		8
        /*0070*/ 	.dword	$str$23


//--------------------- .text._ZN7cutlass13device_kernelINS_4gemm6kernel13GemmUniversalIN4cute5tupleIJiiiiEEENS1_10collective13CollectiveMmaINS1_34MainloopSm90TmaGmmaWarpSpecializedILi6ENS5_IJNS4_1CILi1EEESB_SB_EEENS1_35KernelTmaWarpSpecializedCooperativeEEENS5_IJNSA_ILi256EEENSA_ILi128EEENSA_ILi32EEEEEENS_10tfloat32_tENS5_IJlSB_lEEESJ_SK_NS4_8TiledMMAINS4_8MMA_AtomIJNS4_4SM904GMMA30MMA_64x128x8_F32TF32TF32_SS_TNILNSO_7ScaleInE1ELSQ_1EEEEEENS4_6LayoutINS5_IJNSA_ILi2EEESB_SB_EEENS5_IJSB_NSA_ILi0EEESW_EEEEENS5_IJNS4_10UnderscoreESZ_SZ_EEEEENS4_13SM90_TMA_LOADENS4_14ComposedLayoutINS4_7SwizzleILi3ELi4ELi3EEENS4_18smem_ptr_flag_bitsILi32EEENST_INS5_IJNSA_ILi8EEESH_EEENS5_IJSH_SB_EEEEEEEvNS4_8identityES12_S1C_vS1D_EENS_8epilogue10collective6detail29Sm90TmaWarpSpecializedAdapterINS1G_15DefaultEpilogueISJ_SK_SK_NS1F_6thread17LinearCombinationISJ_Li1EffLNS1K_9ScaleType4KindE0ELNS_15FloatRoundStyleE2ESJ_EENS1_15EpilogueDefaultEEEEEvvEEEEvNT_6ParamsE --------------------------
	.section	.text._ZN7cutlass13device_kernelINS_4gemm6kernel13GemmUniversalIN4cute5tupleIJiiiiEEENS1_10collective13CollectiveMmaINS1_34MainloopSm90TmaGmmaWarpSpecializedILi6ENS5_IJNS4_1CILi1EEESB_SB_EEENS1_35KernelTmaWarpSpecializedCooperativeEEENS5_IJNSA_ILi256EEENSA_ILi128EEENSA_ILi32EEEEEENS_10tfloat32_tENS5_IJlSB_lEEESJ_SK_NS4_8TiledMMAINS4_8MMA_AtomIJNS4_4SM904GMMA30MMA_64x128x8_F32TF32TF32_SS_TNILNSO_7ScaleInE1ELSQ_1EEEEEENS4_6LayoutINS5_IJNSA_ILi2EEESB_SB_EEENS5_IJSB_NSA_ILi0EEESW_EEEEENS5_IJNS4_10UnderscoreESZ_SZ_EEEEENS4_13SM90_TMA_LOADENS4_14ComposedLayoutINS4_7SwizzleILi3ELi4ELi3EEENS4_18smem_ptr_flag_bitsILi32EEENST_INS5_IJNSA_ILi8EEESH_EEENS5_IJSH_SB_EEEEEEEvNS4_8identityES12_S1C_vS1D_EENS_8epilogue10collective6detail29Sm90TmaWarpSpecializedAdapterINS1G_15DefaultEpilogueISJ_SK_SK_NS1F_6thread17LinearCombinationISJ_Li1EffLNS1K_9ScaleType4KindE0ELNS_15FloatRoundStyleE2ESJ_EENS1_15EpilogueDefaultEEEEEvvEEEEvNT_6ParamsE,"ax",@progbits
	.align	128
.text._ZN7cutlass13device_kernelINS_4gemm6kernel13GemmUniversalIN4cute5tupleIJiiiiEEENS1_10collective13CollectiveMmaINS1_34MainloopSm90TmaGmmaWarpSpecializedILi6ENS5_IJNS4_1CILi1EEESB_SB_EEENS1_35KernelTmaWarpSpecializedCooperativeEEENS5_IJNSA_ILi256EEENSA_ILi128EEENSA_ILi32EEEEEENS_10tfloat32_tENS5_IJlSB_lEEESJ_SK_NS4_8TiledMMAINS4_8MMA_AtomIJNS4_4SM904GMMA30MMA_64x128x8_F32TF32TF32_SS_TNILNSO_7ScaleInE1ELSQ_1EEEEEENS4_6LayoutINS5_IJNSA_ILi2EEESB_SB_EEENS5_IJSB_NSA_ILi0EEESW_EEEEENS5_IJNS4_10UnderscoreESZ_SZ_EEEEENS4_13SM90_TMA_LOADENS4_14ComposedLayoutINS4_7SwizzleILi3ELi4ELi3EEENS4_18smem_ptr_flag_bitsILi32EEENST_INS5_IJNSA_ILi8EEESH_EEENS5_IJSH_SB_EEEEEEEvNS4_8identityES12_S1C_vS1D_EENS_8epilogue10collective6detail29Sm90TmaWarpSpecializedAdapterINS1G_15DefaultEpilogueISJ_SK_SK_NS1F_6thread17LinearCombinationISJ_Li1EffLNS1K_9ScaleType4KindE0ELNS_15FloatRoundStyleE2ESJ_EENS1_15EpilogueDefaultEEEEEvvEEEEvNT_6ParamsE:
        .type           _ZN7cutlass13device_kernelINS_4gemm6kernel13GemmUniversalIN4cute5tupleIJiiiiEEENS1_10collective13CollectiveMmaINS1_34MainloopSm90TmaGmmaWarpSpecializedILi6ENS5_IJNS4_1CILi1EEESB_SB_EEENS1_35KernelTmaWarpSpecializedCooperativeEEENS5_IJNSA_ILi256EEENSA_ILi128EEENSA_ILi32EEEEEENS_10tfloat32_tENS5_IJlSB_lEEESJ_SK_NS4_8TiledMMAINS4_8MMA_AtomIJNS4_4SM904GMMA30MMA_64x128x8_F32TF32TF32_SS_TNILNSO_7ScaleInE1ELSQ_1EEEEEENS4_6LayoutINS5_IJNSA_ILi2EEESB_SB_EEENS5_IJSB_NSA_ILi0EEESW_EEEEENS5_IJNS4_10UnderscoreESZ_SZ_EEEEENS4_13SM90_TMA_LOADENS4_14ComposedLayoutINS4_7SwizzleILi3ELi4ELi3EEENS4_18smem_ptr_flag_bitsILi32EEENST_INS5_IJNSA_ILi8EEESH_EEENS5_IJSH_SB_EEEEEEEvNS4_8identityES12_S1C_vS1D_EENS_8epilogue10collective6detail29Sm90TmaWarpSpecializedAdapterINS1G_15DefaultEpilogueISJ_SK_SK_NS1F_6thread17LinearCombinationISJ_Li1EffLNS1K_9ScaleType4KindE0ELNS_15FloatRoundStyleE2ESJ_EENS1_15EpilogueDefaultEEEEEvvEEEEvNT_6ParamsE,@function
        .size           _ZN7cutlass13device_kernelINS_4gemm6kernel13GemmUniversalIN4cute5tupleIJiiiiEEENS1_10collective13CollectiveMmaINS1_34MainloopSm90TmaGmmaWarpSpecializedILi6ENS5_IJNS4_1CILi1EEESB_SB_EEENS1_35KernelTmaWarpSpecializedCooperativeEEENS5_IJNSA_ILi256EEENSA_ILi128EEENSA_ILi32EEEEEENS_10tfloat32_tENS5_IJlSB_lEEESJ_SK_NS4_8TiledMMAINS4_8MMA_AtomIJNS4_4SM904GMMA30MMA_64x128x8_F32TF32TF32_SS_TNILNSO_7ScaleInE1ELSQ_1EEEEEENS4_6LayoutINS5_IJNSA_ILi2EEESB_SB_EEENS5_IJSB_NSA_ILi0EEESW_EEEEENS5_IJNS4_10UnderscoreESZ_SZ_EEEEENS4_13SM90_TMA_LOADENS4_14ComposedLayoutINS4_7SwizzleILi3ELi4ELi3EEENS4_18smem_ptr_flag_bitsILi32EEENST_INS5_IJNSA_ILi8EEESH_EEENS5_IJSH_SB_EEEEEEEvNS4_8identityES12_S1C_vS1D_EENS_8epilogue10collective6detail29Sm90TmaWarpSpecializedAdapterINS1G_15DefaultEpilogueISJ_SK_SK_NS1F_6thread17LinearCombinationISJ_Li1EffLNS1K_9ScaleType4KindE0ELNS_15FloatRoundStyleE2ESJ_EENS1_15EpilogueDefaultEEEEEvvEEEEvNT_6ParamsE,(.L_x_324 - _ZN7cutlass13device_kernelINS_4gemm6kernel13GemmUniversalIN4cute5tupleIJiiiiEEENS1_10collective13CollectiveMmaINS1_34MainloopSm90TmaGmmaWarpSpecializedILi6ENS5_IJNS4_1CILi1EEESB_SB_EEENS1_35KernelTmaWarpSpecializedCooperativeEEENS5_IJNSA_ILi256EEENSA_ILi128EEENSA_ILi32EEEEEENS_10tfloat32_tENS5_IJlSB_lEEESJ_SK_NS4_8TiledMMAINS4_8MMA_AtomIJNS4_4SM904GMMA30MMA_64x128x8_F32TF32TF32_SS_TNILNSO_7ScaleInE1ELSQ_1EEEEEENS4_6LayoutINS5_IJNSA_ILi2EEESB_SB_EEENS5_IJSB_NSA_ILi0EEESW_EEEEENS5_IJNS4_10UnderscoreESZ_SZ_EEEEENS4_13SM90_TMA_LOADENS4_14ComposedLayoutINS4_7SwizzleILi3ELi4ELi3EEENS4_18smem_ptr_flag_bitsILi32EEENST_INS5_IJNSA_ILi8EEESH_EEENS5_IJSH_SB_EEEEEEEvNS4_8identityES12_S1C_vS1D_EENS_8epilogue10collective6detail29Sm90TmaWarpSpecializedAdapterINS1G_15DefaultEpilogueISJ_SK_SK_NS1F_6thread17LinearCombinationISJ_Li1EffLNS1K_9ScaleType4KindE0ELNS_15FloatRoundStyleE2ESJ_EENS1_15EpilogueDefaultEEEEEvvEEEEvNT_6ParamsE)
        .other          _ZN7cutlass13device_kernelINS_4gemm6kernel13GemmUniversalIN4cute5tupleIJiiiiEEENS1_10collective13CollectiveMmaINS1_34MainloopSm90TmaGmmaWarpSpecializedILi6ENS5_IJNS4_1CILi1EEESB_SB_EEENS1_35KernelTmaWarpSpecializedCooperativeEEENS5_IJNSA_ILi256EEENSA_ILi128EEENSA_ILi32EEEEEENS_10tfloat32_tENS5_IJlSB_lEEESJ_SK_NS4_8TiledMMAINS4_8MMA_AtomIJNS4_4SM904GMMA30MMA_64x128x8_F32TF32TF32_SS_TNILNSO_7ScaleInE1ELSQ_1EEEEEENS4_6LayoutINS5_IJNSA_ILi2EEESB_SB_EEENS5_IJSB_NSA_ILi0EEESW_EEEEENS5_IJNS4_10UnderscoreESZ_SZ_EEEEENS4_13SM90_TMA_LOADENS4_14ComposedLayoutINS4_7SwizzleILi3ELi4ELi3EEENS4_18smem_ptr_flag_bitsILi32EEENST_INS5_IJNSA_ILi8EEESH_EEENS5_IJSH_SB_EEEEEEEvNS4_8identityES12_S1C_vS1D_EENS_8epilogue10collective6detail29Sm90TmaWarpSpecializedAdapterINS1G_15DefaultEpilogueISJ_SK_SK_NS1F_6thread17LinearCombinationISJ_Li1EffLNS1K_9ScaleType4KindE0ELNS_15FloatRoundStyleE2ESJ_EENS1_15EpilogueDefaultEEEEEvvEEEEvNT_6ParamsE,@"STO_CUDA_ENTRY STV_DEFAULT"
_ZN7cutlass13device_kernelINS_4gemm6kernel13GemmUniversalIN4cute5tupleIJiiiiEEENS1_10collective13CollectiveMmaINS1_34MainloopSm90TmaGmmaWarpSpecializedILi6ENS5_IJNS4_1CILi1EEESB_SB_EEENS1_35KernelTmaWarpSpecializedCooperativeEEENS5_IJNSA_ILi256EEENSA_ILi128EEENSA_ILi32EEEEEENS_10tfloat32_tENS5_IJlSB_lEEESJ_SK_NS4_8TiledMMAINS4_8MMA_AtomIJNS4_4SM904GMMA30MMA_64x128x8_F32TF32TF32_SS_TNILNSO_7ScaleInE1ELSQ_1EEEEEENS4_6LayoutINS5_IJNSA_ILi2EEESB_SB_EEENS5_IJSB_NSA_ILi0EEESW_EEEEENS5_IJNS4_10UnderscoreESZ_SZ_EEEEENS4_13SM90_TMA_LOADENS4_14ComposedLayoutINS4_7SwizzleILi3ELi4ELi3EEENS4_18smem_ptr_flag_bitsILi32EEENST_INS5_IJNSA_ILi8EEESH_EEENS5_IJSH_SB_EEEEEEEvNS4_8identityES12_S1C_vS1D_EENS_8epilogue10collective6detail29Sm90TmaWarpSpecializedAdapterINS1G_15DefaultEpilogueISJ_SK_SK_NS1F_6thread17LinearCombinationISJ_Li1EffLNS1K_9ScaleType4KindE0ELNS_15FloatRoundStyleE2ESJ_EENS1_15EpilogueDefaultEEEEEvvEEEEvNT_6ParamsE:
[----:B------:R-:W0:Y:S01]  /*0000*/  LDC R1, c[0x0][0x28] ;  /* 0x00000a00ff017b82 */ /* 0x000e220000000800 */
[----:B------:R-:W1:Y:S01]  /*0010*/  S2R R18, SR_TID.X ;  /* 0x0000000000127919 */ /* 0x000e620000002100 */
[----:B------:R-:W-:Y:S01]  /*0020*/  ELECT P0, URZ, PT ;  /* 0x00000000003f782f */ /* 0x000fe20003800000 */
[----:B------:R-:W-:Y:S01]  /*0030*/  BSSY B0, `(.L_x_0) ;  /* 0x000000f000007945 */ /* 0x000fe20003800000 */
[--C-:B-1----:R-:W-:Y:S02]  /*0040*/  SHF.R.U32.HI R0, RZ, 0x5, R18.reuse ;  /* 0x00000005ff007819 */ /* 0x102fe40000011612 */
[----:B------:R-:W-:-:S03]  /*0050*/  SHF.R.U32.HI R22, RZ, 0x7, R18 ;  /* 0x00000007ff167819 */ /* 0x000fc60000011612 */
[----:B------:R-:W1:Y:S04]  /*0060*/  SHFL.IDX PT, R5, R0, RZ, 0x1f ;  /* 0x00001fff00057589 */ /* 0x000e6800000e0000 */
[----:B------:R2:W3:Y:S01]  /*0070*/  SHFL.IDX PT, R8, R22, RZ, 0x1f ;  /* 0x00001fff16087589 */ /* 0x0004e200000e0000 */
[----:B-1----:R-:W-:-:S13]  /*0080*/  ISETP.NE.OR P0, PT, R5, RZ, !P0 ;  /* 0x000000ff0500720c */ /* 0x002fda0004705670 */
[----:B0-23--:R-:W-:Y:S05]  /*0090*/  @P0 BRA `(.L_x_1) ;  /* 0x0000000000200947 */ /* 0x00dfea0003800000 */
[----:B------:R-:W-:Y:S02]  /*00a0*/  ULDC.64 UR4, c[0x0][0x198] ;  /* 0x0000660000047ab9 */ /* 0x000fe40000000a00 */
[----:B------:R-:W-:Y:S02]  /*00b0*/  UIADD3 UR6, UP0, UR4, 0xf0, URZ ;  /* 0x000000f004067890 */ /* 0x000fe4000ff1e03f */
[----:B------:R-:W-:Y:S02]  /*00c0*/  UIADD3 UR4, UP1, UR4, 0x1f0, URZ ;  /* 0x000001f004047890 */ /* 0x000fe4000ff3e03f */
[----:B------:R-:W-:Y:S02]  /*00d0*/  UIADD3.X UR7, URZ, UR5, URZ, UP0, !UPT ;  /* 0x000000053f077290 */ /* 0x000fe400087fe43f */
[----:B------:R-:W-:-:S07]  /*00e0*/  UIADD3.X UR5, URZ, UR5, URZ, UP1, !UPT ;  /* 0x000000053f057290 */ /* 0x000fce0008ffe43f */
[----:B------:R0:W-:Y:S02]  /*00f0*/  UTMACCTL.PF [UR6] ;  /* 0x00000000060079b9 */ /* 0x0001e40008040000 */
[----:B------:R0:W-:Y:S02]  /*0100*/  UTMACCTL.PF [UR4] ;  /* 0x00000000040079b9 */ /* 0x0001e40008040000 */
[----:B0-----:R-:W-:Y:S01]  /*0110*/  NOP ;  /* 0x0000000000007918 */ /* 0x001fe20000000000 */
.L_x_1:
[----:B------:R-:W-:Y:S05]  /*0120*/  BSYNC B0 ;  /* 0x0000000000007941 */ /* 0x000fea0003800000 */
.L_x_0:
[----:B------:R-:W0:Y:S02]  /*0130*/  SHFL.IDX PT, R2, R0, RZ, 0x1f ;  /* 0x00001fff00027589 */ /* 0x000e2400000e0000 */
[----:B0-----:R-:W-:-:S13]  /*0140*/  ISETP.NE.AND P0, PT, R2, RZ, PT ;  /* 0x000000ff0200720c */ /* 0x001fda0003f05270 */
[----:B------:R-:W-:Y:S05]  /*0150*/  @P0 BRA `(.L_x_2) ;  /* 0x0000000000680947 */ /* 0x000fea0003800000 */
[----:B------:R-:W0:Y:S01]  /*0160*/  S2UR UR8, SR_CgaCtaId ;  /* 0x00000000000879c3 */ /* 0x000e220000008800 */
[----:B------:R-:W-:Y:S01]  /*0170*/  UMOV UR4, 0x400 ;  /* 0x0000040000047882 */ /* 0x000fe20000000000 */
[----:B------:R-:W-:Y:S01]  /*0180*/  UMOV UR5, 0x1 ;  /* 0x0000000100057882 */ /* 0x000fe20000000000 */
[----:B------:R-:W-:Y:S01]  /*0190*/  UMOV UR6, 0x100 ;  /* 0x0000010000067882 */ /* 0x000fe20000000000 */
[----:B------:R-:W-:Y:S01]  /*01a0*/  ELECT P0, URZ, PT ;  /* 0x00000000003f782f */ /* 0x000fe20003800000 */
[----:B------:R-:W-:-:S04]  /*01b0*/  UIADD3 UR6, -UR6, 0x100000, URZ ;  /* 0x0010000006067890 */ /* 0x000fc8000fffe13f */
[----:B------:R-:W-:Y:S02]  /*01c0*/  USHF.L.U32 UR7, UR6, 0xb, URZ ;  /* 0x0000000b06077899 */ /* 0x000fe4000800063f */
[----:B------:R-:W-:Y:S02]  /*01d0*/  USHF.L.U32 UR6, UR6, 0x1, URZ ;  /* 0x0000000106067899 */ /* 0x000fe4000800063f */
[----:B0-----:R-:W-:Y:S02]  /*01e0*/  ULEA UR8, UR8, UR4, 0x18 ;  /* 0x0000000408087291 */ /* 0x001fe4000f8ec03f */
[----:B------:R-:W-:-:S04]  /*01f0*/  UIADD3 UR4, -UR5, 0x100000, URZ ;  /* 0x0010000005047890 */ /* 0x000fc8000fffe13f */
[----:B------:R-:W-:Y:S02]  /*0200*/  USHF.L.U32 UR5, UR4, 0xb, URZ ;  /* 0x0000000b04057899 */ /* 0x000fe4000800063f */
[----:B------:R-:W-:Y:S01]  /*0210*/  USHF.L.U32 UR4, UR4, 0x1, URZ ;  /* 0x0000000104047899 */ /* 0x000fe2000800063f */
[----:B------:R-:W0:Y:S11]  /*0220*/  FENCE.VIEW.ASYNC.S ;  /* 0x00000000000073c6 */ /* 0x000e360000000000 */
[----:B0-----:R0:W1:Y:S01]  /*0230*/  SYNCS.EXCH.64 URZ, [UR8], UR4 ;  /* 0x00000004083f75b2 */ /* 0x0010620008000100 */
[----:B------:R0:W2:Y:S01]  /*0240*/  SYNCS.EXCH.64 URZ, [UR8+0x30], UR6 ;  /* 0x00003006083f75b2 */ /* 0x0000a20008000100 */
[----:B------:R0:W3:Y:S01]  /*0250*/  SYNCS.EXCH.64 URZ, [UR8+0x8], UR4 ;  /* 0x00000804083f75b2 */ /* 0x0000e20008000100 */
[----:B------:R0:W4:Y:S01]  /*0260*/  SYNCS.EXCH.64 URZ, [UR8+0x38], UR6 ;  /* 0x00003806083f75b2 */ /* 0x0001220008000100 */
[----:B------:R0:W0:Y:S01]  /*0270*/  SYNCS.EXCH.64 URZ, [UR8+0x10], UR4 ;  /* 0x00001004083f75b2 */ /* 0x0000220008000100 */
[----:B------:R0:W0:Y:S01]  /*0280*/  SYNCS.EXCH.64 URZ, [UR8+0x40], UR6 ;  /* 0x00004006083f75b2 */ /* 0x0000220008000100 */
[----:B------:R0:W0:Y:S01]  /*0290*/  SYNCS.EXCH.64 URZ, [UR8+0x18], UR4 ;  /* 0x00001804083f75b2 */ /* 0x0000220008000100 */
[----:B------:R0:W0:Y:S01]  /*02a0*/  SYNCS.EXCH.64 URZ, [UR8+0x48], UR6 ;  /* 0x00004806083f75b2 */ /* 0x0000220008000100 */
[----:B------:R0:W0:Y:S01]  /*02b0*/  SYNCS.EXCH.64 URZ, [UR8+0x20], UR4 ;  /* 0x00002004083f75b2 */ /* 0x0000220008000100 */
[----:B------:R0:W0:Y:S01]  /*02c0*/  SYNCS.EXCH.64 URZ, [UR8+0x50], UR6 ;  /* 0x00005006083f75b2 */ /* 0x0000220008000100 */
[----:B------:R0:W0:Y:S01]  /*02d0*/  SYNCS.EXCH.64 URZ, [UR8+0x28], UR4 ;  /* 0x00002804083f75b2 */ /* 0x0000220008000100 */
[----:B------:R0:W0:Y:S01]  /*02e0*/  SYNCS.EXCH.64 URZ, [UR8+0x58], UR6 ;  /* 0x00005806083f75b2 */ /* 0x0000220008000100 */
[----:B------:R-:W-:Y:S01]  /*02f0*/  NOP ;  /* 0x0000000000007918 */ /* 0x000fe20000000000 */
.L_x_2:
[----:B------:R-:W5:Y:S01]  /*0300*/  SHFL.IDX PT, R0, R0, RZ, 0x1f ;  /* 0x00001fff00007589 */ /* 0x000f6200000e0000 */
[----:B------:R-:W-:Y:S01]  /*0310*/  ELECT P0, URZ, PT ;  /* 0x00000000003f782f */ /* 0x000fe20003800000 */
[----:B------:R-:W1:Y:S01]  /*0320*/  LDC R2, c[0x0][0x65c] ;  /* 0x00019700ff027b82 */ /* 0x000e620000000800 */
[----:B------:R-:W-:Y:S01]  /*0330*/  SHF.R.S32.HI R6, RZ, 0x1f, R5 ;  /* 0x0000001fff067819 */ /* 0x000fe20000011405 */
[----:B------:R-:W2:Y:S01]  /*0340*/  S2R R3, SR_CTAID.Y ;  /* 0x0000000000037919 */ /* 0x000ea20000002600 */
[----:B0-----:R-:W-:Y:S01]  /*0350*/  UMOV UR4, 0x20 ;  /* 0x0000002000047882 */ /* 0x001fe20000000000 */
[----:B------:R-:W-:Y:S01]  /*0360*/  ISETP.NE.AND P2, PT, R8, RZ, PT ;  /* 0x000000ff0800720c */ /* 0x000fe20003f45270 */
[----:B------:R-:W-:Y:S01]  /*0370*/  NOP ;  /* 0x0000000000007918 */ /* 0x000fe20000000000 */
[----:B------:R-:W0:Y:S01]  /*0380*/  S2R R4, SR_CTAID.X ;  /* 0x0000000000047919 */ /* 0x000e220000002500 */
[----:B------:R-:W-:Y:S01]  /*0390*/  LEA.HI R6, R6, R5, RZ, 0x2 ;  /* 0x0000000506067211 */ /* 0x000fe200078f10ff */
[----:B------:R-:W-:Y:S01]  /*03a0*/  NOP ;  /* 0x0000000000007918 */ /* 0x000fe20000000000 */
[----:B-----5:R-:W-:-:S02]  /*03b0*/  ISETP.NE.OR P0, PT, R0, RZ, !P0 ;  /* 0x000000ff0000720c */ /* 0x020fc40004705670 */
[----:B-1----:R-:W-:-:S04]  /*03c0*/  ISETP.NE.AND P3, PT, R2, 0x1, PT ;  /* 0x000000010200780c */ /* 0x002fc80003f65270 */
[----:B------:R-:W-:Y:S02]  /*03d0*/  P2R R0, PR, RZ, 0x8 ;  /* 0x00000008ff007803 */ /* 0x000fe40000000000 */
[----:B------:R-:W-:-:S05]  /*03e0*/  LOP3.LUT R0, R6, 0xfffffffc, RZ, 0xc0, !PT ;  /* 0xfffffffc06007812 */ /* 0x000fca00078ec0ff */
[----:B------:R-:W-:Y:S01]  /*03f0*/  VOTEU.ALL UP0, P0 ;  /* 0x00000000003f7886 */ /* 0x000fe20000000000 */
[----:B------:R-:W-:Y:S01]  /*0400*/  IMAD.IADD R0, R5, 0x1, -R0 ;  /* 0x0000000105007824 */ /* 0x000fe200078e0a00 */
[----:B------:R-:W0:Y:S01]  /*0410*/  @P3 LDC R17, c[0x0][0x10] ;  /* 0x00000400ff113b82 */ /* 0x000e220000000800 */
[----:B------:R-:W-:Y:S01]  /*0420*/  VOTEU.ALL UP1, P0 ;  /* 0x00000000003f7886 */ /* 0x000fe20000020000 */
[----:B--2---:R-:W-:Y:S01]  /*0430*/  @P3 IMAD.MOV.U32 R6, RZ, RZ, R3 ;  /* 0x000000ffff063224 */ /* 0x004fe200078e0003 */
[----:B------:R-:W-:Y:S01]  /*0440*/  @!UP0 UMOV UR6, 0x400 ;  /* 0x0000040000068882 */ /* 0x000fe20000000000 */
[----:B------:R-:W-:-:S04]  /*0450*/  @!UP0 UIADD3 UR4, -UR4, 0x100000, URZ ;  /* 0x0010000004048890 */ /* 0x000fc8000fffe13f */
[----:B------:R-:W-:Y:S02]  /*0460*/  @!UP0 USHF.L.U32 UR5, UR4, 0xb, URZ ;  /* 0x0000000b04058899 */ /* 0x000fe4000800063f */
[----:B------:R-:W-:Y:S01]  /*0470*/  @!UP0 USHF.L.U32 UR4, UR4, 0x1, URZ ;  /* 0x0000000104048899 */ /* 0x000fe2000800063f */
[----:B------:R-:W-:Y:S02]  /*0480*/  @P3 IMAD.MOV.U32 R7, RZ, RZ, RZ ;  /* 0x000000ffff073224 */ /* 0x000fe400078e00ff */
[----:B------:R-:W-:Y:S01]  /*0490*/  IMAD.MOV.U32 R5, RZ, RZ, RZ ;  /* 0x000000ffff057224 */ /* 0x000fe200078e00ff */
[----:B------:R-:W1:Y:S01]  /*04a0*/  @!UP0 S2UR UR7, SR_CgaCtaId ;  /* 0x00000000000789c3 */ /* 0x000e620000008800 */
[----:B------:R-:W-:-:S07]  /*04b0*/  @P3 IMAD.MOV.U32 R11, RZ, RZ, RZ ;  /* 0x000000ffff0b3224 */ /* 0x000fce00078e00ff */
[----:B------:R-:W2:Y:S01]  /*04c0*/  @!P3 LDC R9, c[0x0][0xc] ;  /* 0x00000300ff09bb82 */ /* 0x000ea20000000800 */
[----:B0-----:R-:W-:-:S04]  /*04d0*/  @P3 IMAD.WIDE.U32 R16, R4, R17, R6 ;  /* 0x0000001104103225 */ /* 0x001fc800078e0006 */
[----:B------:R-:W-:Y:S01]  /*04e0*/  @P3 IMAD.IADD R17, R17, 0x1, R11 ;  /* 0x0000000111113824 */ /* 0x000fe200078e020b */
[----:B-1----:R-:W-:Y:S01]  /*04f0*/  @!UP0 ULEA UR6, UR7, UR6, 0x18 ;  /* 0x0000000607068291 */ /* 0x002fe2000f8ec03f */
[----:B------:R-:W-:Y:S01]  /*0500*/  VOTEU.ALL UP0, P0 ;  /* 0x00000000003f7886 */ /* 0x000fe20000000000 */
[----:B------:R-:W-:-:S04]  /*0510*/  ISETP.NE.AND P0, PT, R0, 0x3, PT ;  /* 0x000000030000780c */ /* 0x000fc80003f05270 */
[----:B------:R-:W-:Y:S01]  /*0520*/  ISETP.EQ.OR P0, PT, R0, RZ, !P0 ;  /* 0x000000ff0000720c */ /* 0x000fe20004702670 */
[----:B--2---:R-:W-:-:S03]  /*0530*/  @!P3 IMAD.WIDE.U32 R6, R9, R3, R4 ;  /* 0x000000030906b225 */ /* 0x004fc600078e0004 */
[C---:B------:R-:W-:Y:S01]  /*0540*/  ISETP.EQ.AND P0, PT, R8.reuse, RZ, P0 ;  /* 0x000000ff0800720c */ /* 0x040fe20000702270 */
[----:B------:R-:W-:Y:S01]  /*0550*/  VIADD R8, R8, 0xffffffff ;  /* 0xffffffff08087836 */ /* 0x000fe20000000000 */
[----:B------:R-:W0:Y:S02]  /*0560*/  FENCE.VIEW.ASYNC.S ;  /* 0x00000000000073c6 */ /* 0x000e240000000000 */
[----:B0-----:R0:W3:Y:S01]  /*0570*/  @!UP0 SYNCS.EXCH.64 URZ, [UR6+0x70], UR4 ;  /* 0x00007004063f85b2 */ /* 0x0010e20008000100 */
[----:B------:R-:W-:Y:S01]  /*0580*/  @!P3 IMAD.MOV.U32 R16, RZ, RZ, R6 ;  /* 0x000000ffff10b224 */ /* 0x000fe200078e0006 */
[----:B------:R-:W-:Y:S01]  /*0590*/  SEL R19, RZ, 0x1, !P0 ;  /* 0x00000001ff137807 */ /* 0x000fe20004000000 */
[----:B------:R-:W-:Y:S01]  /*05a0*/  @!P3 IMAD.MOV.U32 R17, RZ, RZ, R7 ;  /* 0x000000ffff11b224 */ /* 0x000fe200078e0007 */
[----:B------:R-:W-:-:S04]  /*05b0*/  ISETP.GE.U32.AND P1, PT, R8, 0x2, PT ;  /* 0x000000020800780c */ /* 0x000fc80003f26070 */
[----:B------:R-:W-:Y:S01]  /*05c0*/  SEL R19, R19, 0x2, P1 ;  /* 0x0000000213137807 */ /* 0x000fe20000800000 */
[----:B------:R0:W3:Y:S01]  /*05d0*/  @!UP1 SYNCS.EXCH.64 URZ, [UR6+0x78], UR4 ;  /* 0x00007804063f95b2 */ /* 0x0000e20008000100 */
[----:B------:R-:W-:Y:S01]  /*05e0*/  NOP ;  /* 0x0000000000007918 */ /* 0x000fe20000000000 */
[----:B---34-:R-:W-:Y:S06]  /*05f0*/  BAR.SYNC.DEFER_BLOCKING 0x0 ;  /* 0x0000000000007b1d */ /* 0x018fec0000010000 */
[----:B------:R-:W-:Y:S05]  /*0600*/  @!P2 BRA `(.L_x_3) ;  /* 0x000000a0007ca947 */ /* 0x000fea0003800000 */
[----:B------:R-:W-:-:S13]  /*0610*/  ISETP.GT.U32.AND P0, PT, R8, 0x1, PT ;  /* 0x000000010800780c */ /* 0x000fda0003f04070 */
[----:B0-----:R-:W-:Y:S05]  /*0620*/  @P0 EXIT ;  /* 0x000000000000094d */ /* 0x001fea0003800000 */
[----:B------:R-:W-:Y:S01]  /*0630*/  ULDC.64 UR4, c[0x0][0x650] ;  /* 0x0001940000047ab9 */ /* 0x000fe20000000a00 */
[----:B------:R-:W-:Y:S01]  /*0640*/  PRMT R0, RZ, 0x7610, R0 ;  /* 0x00007610ff007816 */ /* 0x000fe20000000000 */
[----:B------:R-:W-:Y:S01]  /*0650*/  IMAD.MOV.U32 R152, RZ, RZ, -0x1 ;  /* 0xffffffffff987424 */ /* 0x000fe200078e00ff */
[----:B------:R-:W-:Y:S01]  /*0660*/  ISETP.GE.U32.AND P0, PT, R16, UR4, PT ;  /* 0x0000000410007c0c */ /* 0x000fe2000bf06070 */
[----:B------:R-:W-:Y:S02]  /*0670*/  IMAD.MOV.U32 R153, RZ, RZ, -0x1 ;  /* 0xffffffffff997424 */ /* 0x000fe400078e00ff */
[----:B------:R-:W-:Y:S01]  /*0680*/  IMAD.MOV.U32 R23, RZ, RZ, -0x1 ;  /* 0xffffffffff177424 */ /* 0x000fe200078e00ff */
[----:B------:R-:W-:-:S13]  /*0690*/  ISETP.GE.U32.AND.EX P0, PT, R17, UR5, PT, P0 ;  /* 0x0000000511007c0c */ /* 0x000fda000bf06100 */
[----:B------:R-:W-:Y:S05]  /*06a0*/  @P0 BRA `(.L_x_4) ;  /* 0x0000000400540947 */ /* 0x000fea0003800000 */
[----:B------:R-:W0:Y:S01]  /*06b0*/  LDC.64 R14, c[0x0][0x628] ;  /* 0x00018a00ff0e7b82 */ /* 0x000e220000000a00 */
[----:B------:R-:W-:Y:S02]  /*06c0*/  IMAD.MOV.U32 R6, RZ, RZ, R16 ;  /* 0x000000ffff067224 */ /* 0x000fe400078e0010 */
[----:B------:R-:W-:-:S05]  /*06d0*/  IMAD.MOV.U32 R7, RZ, RZ, R17 ;  /* 0x000000ffff077224 */ /* 0x000fca00078e0011 */
[----:B------:R-:W1:Y:S08]  /*06e0*/  LDC R0, c[0x0][0x630] ;  /* 0x00018c00ff007b82 */ /* 0x000e700000000800 */
[----:B------:R-:W2:Y:S01]  /*06f0*/  LDC.64 R20, c[0x0][0x620] ;  /* 0x00018800ff147b82 */ /* 0x000ea20000000a00 */
[----:B0-----:R-:W-:-:S04]  /*0700*/  ISETP.NE.U32.AND P0, PT, R14, RZ, PT ;  /* 0x000000ff0e00720c */ /* 0x001fc80003f05070 */
[----:B------:R-:W-:-:S13]  /*0710*/  ISETP.NE.AND.EX P0, PT, R15, RZ, PT, P0 ;  /* 0x000000ff0f00720c */ /* 0x000fda0003f05300 */
[----:B-12---:R-:W-:Y:S05]  /*0720*/  @!P0 BRA `(.L_x_5) ;  /* 0x0000000000288947 */ /* 0x006fea0003800000 */
[----:B------:R-:W0:Y:S02]  /*0730*/  LDC R11, c[0x0][0x634] ;  /* 0x00018d00ff0b7b82 */ /* 0x000e240000000800 */
[----:B0-----:R-:W-:-:S05]  /*0740*/  IADD3 R11, P0, R16, R11, RZ ;  /* 0x0000000b100b7210 */ /* 0x001fca0007f1e0ff */
[----:B------:R-:W-:-:S04]  /*0750*/  IMAD.X R13, RZ, RZ, R17, P0 ;  /* 0x000000ffff0d7224 */ /* 0x000fc800000e0611 */
[----:B------:R-:W-:-:S04]  /*0760*/  IMAD.WIDE.U32 R6, R13, R14, RZ ;  /* 0x0000000e0d067225 */ /* 0x000fc800078e00ff */
[----:B------:R-:W-:-:S04]  /*0770*/  IMAD.WIDE.U32 R8, P0, R11, R15, R6 ;  /* 0x0000000f0b087225 */ /* 0x000fc80007800006 */
[----:B------:R-:W-:-:S04]  /*0780*/  IMAD.WIDE.U32 R6, R11, R14, RZ ;  /* 0x0000000e0b067225 */ /* 0x000fc800078e00ff */
[----:B------:R-:W-:Y:S01]  /*0790*/  IMAD.X R11, RZ, RZ, RZ, P0 ;  /* 0x000000ffff0b7224 */ /* 0x000fe200000e06ff */
[----:B------:R-:W-:Y:S01]  /*07a0*/  IADD3 RZ, P0, R7, R8, RZ ;  /* 0x0000000807ff7210 */ /* 0x000fe20007f1e0ff */
[----:B------:R-:W-:-:S04]  /*07b0*/  IMAD.MOV.U32 R10, RZ, RZ, R9 ;  /* 0x000000ffff0a7224 */ /* 0x000fc800078e0009 */
[----:B------:R-:W-:-:S08]  /*07c0*/  IMAD.WIDE.U32.X R6, R13, R15, R10, P0 ;  /* 0x0000000f0d067225 */ /* 0x000fd000000e040a */
.L_x_5:
[-CC-:B------:R-:W-:Y:S01]  /*07d0*/  SHF.R.U64 R23, R6, R0.reuse, R7.reuse ;  /* 0x0000000006177219 */ /* 0x180fe20000001207 */
[----:B------:R-:W0:Y:S01]  /*07e0*/  LDC R10, c[0x0][0x618] ;  /* 0x00018600ff0a7b82 */ /* 0x000e220000000800 */
[----:B------:R-:W-:Y:S01]  /*07f0*/  SHF.R.U32.HI R5, RZ, R0, R7 ;  /* 0x00000000ff057219 */ /* 0x000fe20000011607 */
[----:B------:R-:W-:Y:S01]  /*0800*/  ULDC UR4, c[0x0][0x150] ;  /* 0x0000540000047ab9 */ /* 0x000fe20000000800 */
[----:B------:R-:W-:Y:S02]  /*0810*/  IADD3 R9, P0, RZ, -R23, RZ ;  /* 0x80000017ff097210 */ /* 0x000fe40007f1e0ff */
[----:B------:R-:W-:-:S03]  /*0820*/  I2FP.F32.U32 R0, R4 ;  /* 0x0000000400007245 */ /* 0x000fc60000201000 */
[----:B------:R-:W1:Y:S01]  /*0830*/  LDC.64 R28, c[0x0][0x640] ;  /* 0x00019000ff1c7b82 */ /* 0x000e620000000a00 */
[----:B------:R-:W-:Y:S02]  /*0840*/  IMAD.X R11, RZ, RZ, ~R5, P0 ;  /* 0x000000ffff0b7224 */ /* 0x000fe400000e0e05 */
[----:B------:R-:W-:Y:S01]  /*0850*/  FMUL R0, R0, UR4 ;  /* 0x0000000400007c20 */ /* 0x000fe20008400000 */
[----:B------:R-:W-:Y:S01]  /*0860*/  IMAD.WIDE.U32 R6, R9, R20, R16 ;  /* 0x0000001409067225 */ /* 0x000fe200078e0010 */
[----:B------:R-:W-:-:S03]  /*0870*/  ULDC UR4, c[0x0][0x154] ;  /* 0x0000550000047ab9 */ /* 0x000fc60000000800 */
[----:B------:R-:W-:Y:S01]  /*0880*/  IMAD R8, R11, R20, RZ ;  /* 0x000000140b087224 */ /* 0x000fe200078e02ff */
[----:B------:R-:W2:Y:S01]  /*0890*/  LDC R5, c[0x0][0x144] ;  /* 0x00005100ff057b82 */ /* 0x000ea20000000800 */
[----:B------:R-:W3:Y:S02]  /*08a0*/  F2I.U32.TRUNC.NTZ R0, R0 ;  /* 0x0000000000007305 */ /* 0x000ee4000020f000 */
[----:B------:R-:W-:-:S04]  /*08b0*/  IMAD R9, R9, R21, R8 ;  /* 0x0000001509097224 */ /* 0x000fc800078e0208 */
[----:B------:R-:W-:Y:S01]  /*08c0*/  IMAD.IADD R7, R7, 0x1, R9 ;  /* 0x0000000107077824 */ /* 0x000fe200078e0209 */
[----:B------:R-:W4:Y:S01]  /*08d0*/  LDC R12, c[0x0][0x608] ;  /* 0x00018200ff0c7b82 */ /* 0x000f220000000800 */
[----:B------:R-:W-:-:S03]  /*08e0*/  IMAD.MOV.U32 R9, RZ, RZ, -0x1 ;  /* 0xffffffffff097424 */ /* 0x000fc600078e00ff */
[-CC-:B0-----:R-:W-:Y:S02]  /*08f0*/  SHF.R.U64 R20, R6, R10.reuse, R7.reuse ;  /* 0x0000000a06147219 */ /* 0x181fe40000001207 */
[----:B------:R-:W-:Y:S02]  /*0900*/  I2FP.F32.U32 R6, R3 ;  /* 0x0000000300067245 */ /* 0x000fe40000201000 */
[----:B------:R-:W0:Y:S01]  /*0910*/  LDC R26, c[0x0][0x658] ;  /* 0x00019600ff1a7b82 */ /* 0x000e220000000800 */
[----:B-1----:R-:W-:Y:S01]  /*0920*/  ISETP.NE.U32.AND P0, PT, R28, RZ, PT ;  /* 0x000000ff1c00720c */ /* 0x002fe20003f05070 */
[----:B---3--:R-:W-:Y:S01]  /*0930*/  IMAD.MOV R8, RZ, RZ, -R0 ;  /* 0x000000ffff087224 */ /* 0x008fe200078e0a00 */
[----:B------:R-:W-:Y:S01]  /*0940*/  SHF.R.U32.HI R7, RZ, R10, R7 ;  /* 0x0000000aff077219 */ /* 0x000fe20000011607 */
[----:B------:R-:W-:Y:S01]  /*0950*/  FMUL R6, R6, UR4 ;  /* 0x0000000406067c20 */ /* 0x000fe20008400000 */
[----:B------:R-:W-:-:S03]  /*0960*/  ISETP.NE.AND.EX P0, PT, R29, RZ, PT, P0 ;  /* 0x000000ff1d00720c */ /* 0x000fc60003f05300 */
[----:B------:R-:W1:Y:S01]  /*0970*/  LDC R14, c[0x0][0x148] ;  /* 0x00005200ff0e7b82 */ /* 0x000e620000000800 */
[----:B--2---:R-:W-:-:S07]  /*0980*/  IMAD R0, R5, R8, R4 ;  /* 0x0000000805007224 */ /* 0x004fce00078e0204 */
[----:B------:R-:W2:Y:S01]  /*0990*/  LDC R24, c[0x0][0x600] ;  /* 0x00018000ff187b82 */ /* 0x000ea20000000800 */
[-CC-:B----4-:R-:W-:Y:S02]  /*09a0*/  SHF.R.U64 R30, R20, R12.reuse, R7.reuse ;  /* 0x0000000c141e7219 */ /* 0x190fe40000001207 */
[----:B------:R-:W-:Y:S01]  /*09b0*/  SHF.R.U32.HI R5, RZ, R12, R7 ;  /* 0x0000000cff057219 */ /* 0x000fe20000011607 */
[----:B------:R-:W-:Y:S01]  /*09c0*/  IMAD.MOV.U32 R7, RZ, RZ, 0x1 ;  /* 0x00000001ff077424 */ /* 0x000fe200078e00ff */
[----:B------:R3:W4:Y:S03]  /*09d0*/  F2I.U32.TRUNC.NTZ R12, R6 ;  /* 0x00000006000c7305 */ /* 0x000726000020f000 */
[----:B------:R-:W1:Y:S01]  /*09e0*/  LDC R15, c[0x0][0x648] ;  /* 0x00019200ff0f7b82 */ /* 0x000e620000000800 */
[-C--:B0-----:R-:W-:Y:S02]  /*09f0*/  SHF.L.U32 R4, R9, R26.reuse, RZ ;  /* 0x0000001a09047219 */ /* 0x081fe400000006ff */
[----:B------:R-:W-:-:S02]  /*0a00*/  SHF.R.U64 R32, R30, R26, R5 ;  /* 0x0000001a1e207219 */ /* 0x000fc40000001205 */
[----:B------:R-:W-:Y:S02]  /*0a10*/  LOP3.LUT R11, RZ, R4, RZ, 0x33, !PT ;  /* 0x00000004ff0b7212 */ /* 0x000fe400078e33ff */
[-C--:B------:R-:W-:Y:S01]  /*0a20*/  SHF.R.U32.HI R5, RZ, R26.reuse, R5 ;  /* 0x0000001aff057219 */ /* 0x080fe20000011605 */
[----:B------:R-:W0:Y:S01]  /*0a30*/  LDC R21, c[0x0][0x638] ;  /* 0x00018e00ff157b82 */ /* 0x000e220000000800 */
[----:B------:R-:W-:Y:S01]  /*0a40*/  SHF.L.U32 R10, R7, R26, RZ ;  /* 0x0000001a070a7219 */ /* 0x000fe200000006ff */
[----:B------:R-:W-:-:S06]  /*0a50*/  IMAD.MOV.U32 R4, RZ, RZ, R32 ;  /* 0x000000ffff047224 */ /* 0x000fcc00078e0020 */
[----:B------:R-:W0:Y:S01]  /*0a60*/  LDC R152, c[0x0][0x610] ;  /* 0x00018400ff987b82 */ /* 0x000e220000000800 */
[----:B---34-:R-:W-:Y:S05]  /*0a70*/  @!P0 BRA `(.L_x_6) ;  /* 0x0000000000288947 */ /* 0x018fea0003800000 */
[----:B------:R-:W3:Y:S02]  /*0a80*/  LDC R9, c[0x0][0x64c] ;  /* 0x00019300ff097b82 */ /* 0x000ee40000000800 */
[----:B---3--:R-:W-:-:S05]  /*0a90*/  IADD3 R9, P0, R32, R9, RZ ;  /* 0x0000000920097210 */ /* 0x008fca0007f1e0ff */
        /* <DEDUP_REMOVED lines=8> */
.L_x_6:
[----:B-1----:R-:W-:Y:S01]  /*0b20*/  SHF.R.U64 R4, R4, R15, R5 ;  /* 0x0000000f04047219 */ /* 0x002fe20000001205 */
[----:B--2---:R-:W-:Y:S01]  /*0b30*/  VIADD R5, R24, 0xffffffff ;  /* 0xffffffff18057836 */ /* 0x004fe20000000000 */
[----:B------:R-:W-:Y:S01]  /*0b40*/  LOP3.LUT R11, R30, R11, RZ, 0xc0, !PT ;  /* 0x0000000b1e0b7212 */ /* 0x000fe200078ec0ff */
[----:B------:R-:W-:Y:S02]  /*0b50*/  IMAD.MOV R12, RZ, RZ, -R12 ;  /* 0x000000ffff0c7224 */ /* 0x000fe400078e0a0c */
[----:B------:R-:W-:Y:S01]  /*0b60*/  IMAD.MOV R6, RZ, RZ, -R4 ;  /* 0x000000ffff067224 */ /* 0x000fe200078e0a04 */
[----:B------:R-:W-:Y:S01]  /*0b70*/  LOP3.LUT R5, R20, R5, RZ, 0xc0, !PT ;  /* 0x0000000514057212 */ /* 0x000fe200078ec0ff */
[----:B------:R-:W-:Y:S02]  /*0b80*/  @P3 IMAD R0, R14, R12, R3 ;  /* 0x0000000c0e003224 */ /* 0x000fe400078e0203 */
[----:B------:R-:W-:Y:S02]  /*0b90*/  IMAD R11, R10, R4, R11 ;  /* 0x000000040a0b7224 */ /* 0x000fe400078e020b */
[----:B0-----:R-:W-:-:S02]  /*0ba0*/  IMAD R3, R6, R21, R32 ;  /* 0x0000001506037224 */ /* 0x001fc400078e0220 */
[----:B------:R-:W-:Y:S02]  /*0bb0*/  IMAD R152, R11, R152, R0 ;  /* 0x000000980b987224 */ /* 0x000fe400078e0200 */
[----:B------:R-:W-:Y:S02]  /*0bc0*/  IMAD R3, R3, R24, R5 ;  /* 0x0000001803037224 */ /* 0x000fe400078e0205 */
[----:B------:R-:W-:-:S03]  /*0bd0*/  IMAD.MOV.U32 R0, RZ, RZ, 0x1 ;  /* 0x00000001ff007424 */ /* 0x000fc600078e00ff */
[----:B------:R-:W-:Y:S02]  /*0be0*/  SEL R153, R3, R152, !P3 ;  /* 0x0000009803997207 */ /* 0x000fe40005800000 */
[----:B------:R-:W-:-:S07]  /*0bf0*/  SEL R152, R152, R3, !P3 ;  /* 0x0000000398987207 */ /* 0x000fce0005800000 */
.L_x_4:
[----:B------:R-:W-:-:S08]  /*0c00*/  NOP ;  /* 0x0000000000007918 */ /* 0x000fd00000000000 */
[----:B------:R-:W0:Y:S02]  /*0c10*/  USETMAXREG.TRY_ALLOC.CTAPOOL UP0, 0xe8 ;  /* 0x000000e8000079c8 */ /* 0x000e240008000600 */
[----:B0-----:R-:W-:-:S13]  /*0c20*/  PLOP3.LUT P0, PT, PT, PT, UP0, 0x80, 0x0 ;  /* 0x000000000000781c */ /* 0x001fda0003f0f008 */
[----:B------:R-:W-:Y:S05]  /*0c30*/  @!P0 BRA `(.L_x_4) ;  /* 0xfffffffc00f08947 */ /* 0x000fea000383ffff */
[----:B------:R-:W-:Y:S01]  /*0c40*/  ULDC.64 UR4, c[0x0][0x598] ;  /* 0x0001660000047ab9 */ /* 0x000fe20000000a00 */
[----:B------:R-:W-:Y:S01]  /*0c50*/  ULDC.64 UR36, c[0x0][0x208] ;  /* 0x0000820000247ab9 */ /* 0x000fe20000000a00 */
[----:B------:R-:W-:-:S04]  /*0c60*/  ISETP.NE.U32.AND P0, PT, RZ, UR4, PT ;  /* 0x00000004ff007c0c */ /* 0x000fc8000bf05070 */
[----:B------:R-:W-:-:S13]  /*0c70*/  ISETP.NE.AND.EX P0, PT, RZ, UR5, PT, P0 ;  /* 0x00000005ff007c0c */ /* 0x000fda000bf05300 */
[----:B------:R-:W-:Y:S05]  /*0c80*/  @!P0 BRA `(.L_x_7) ;  /* 0x00000000001c8947 */ /* 0x000fea0003800000 */
[----:B------:R-:W0:Y:S02]  /*0c90*/  LDC.64 R4, c[0x0][0x598] ;  /* 0x00016600ff047b82 */ /* 0x000e240000000a00 */
[----:B0-----:R-:W2:Y:S02]  /*0ca0*/  LDG.E.64 R4, desc[UR36][R4.64] ;  /* 0x0000002404047981 */ /* 0x001ea4000c1e1b00 */
[----:B--2---:R-:W-:-:S04]  /*0cb0*/  ISETP.NE.U32.AND P0, PT, R4, RZ, PT ;  /* 0x000000ff0400720c */ /* 0x004fc80003f05070 */
[----:B------:R-:W-:-:S13]  /*0cc0*/  ISETP.NE.AND.EX P0, PT, R5, RZ, PT, P0 ;  /* 0x000000ff0500720c */ /* 0x000fda0003f05300 */
[----:B------:R-:W-:Y:S05]  /*0cd0*/  @!P0 BRA `(.L_x_7) ;  /* 0x0000000000088947 */ /* 0x000fea0003800000 */
[----:B------:R0:W5:Y:S01]  /*0ce0*/  LD.E R154, desc[UR36][R4.64] ;  /* 0x00000024049a7980 */ /* 0x000162000c101900 */
[----:B------:R-:W-:Y:S05]  /*0cf0*/  BRA `(.L_x_8) ;  /* 0x0000000000247947 */ /* 0x000fea0003800000 */
.L_x_7:
[----:B------:R-:W-:Y:S02]  /*0d00*/  ULDC.64 UR4, c[0x0][0x588] ;  /* 0x0001620000047ab9 */ /* 0x000fe40000000a00 */
[----:B------:R-:W-:-:S04]  /*0d10*/  ISETP.NE.U32.AND P0, PT, RZ, UR4, PT ;  /* 0x00000004ff007c0c */ /* 0x000fc8000bf05070 */
[----:B------:R-:W-:-:S13]  /*0d20*/  ISETP.NE.AND.EX P0, PT, RZ, UR5, PT, P0 ;  /* 0x00000005ff007c0c */ /* 0x000fda000bf05300 */
[----:B------:R-:W-:Y:S05]  /*0d30*/  @!P0 BRA `(.L_x_9) ;  /* 0x00000000000c8947 */ /* 0x000fea0003800000 */
[----:B------:R-:W0:Y:S02]  /*0d40*/  LDC.64 R154, c[0x0][0x588] ;  /* 0x00016200ff9a7b82 */ /* 0x000e240000000a00 */
[----:B0-----:R1:W5:Y:S01]  /*0d50*/  LDG.E R154, desc[UR36][R154.64] ;  /* 0x000000249a9a7981 */ /* 0x001362000c1e1900 */
[----:B------:R-:W-:Y:S05]  /*0d60*/  BRA `(.L_x_8) ;  /* 0x0000000000087947 */ /* 0x000fea0003800000 */
.L_x_9:
[----:B------:R-:W-:Y:S02]  /*0d70*/  ULDC UR4, c[0x0][0x580] ;  /* 0x0001600000047ab9 */ /* 0x000fe40000000800 */
[----:B------:R-:W-:-:S07]  /*0d80*/  IMAD.U32 R154, RZ, RZ, UR4 ;  /* 0x00000004ff9a7e24 */ /* 0x000fce000f8e00ff */
.L_x_8:
[----:B------:R-:W-:Y:S02]  /*0d90*/  ULDC.64 UR4, c[0x0][0x5a0] ;  /* 0x0001680000047ab9 */ /* 0x000fe40000000a00 */
[----:B------:R-:W-:-:S04]  /*0da0*/  ISETP.NE.U32.AND P0, PT, RZ, UR4, PT ;  /* 0x00000004ff007c0c */ /* 0x000fc8000bf05070 */
[----:B------:R-:W-:-:S13]  /*0db0*/  ISETP.NE.AND.EX P0, PT, RZ, UR5, PT, P0 ;  /* 0x00000005ff007c0c */ /* 0x000fda000bf05300 */
[----:B------:R-:W-:Y:S05]  /*0dc0*/  @!P0 BRA `(.L_x_10) ;  /* 0x00000000001c8947 */ /* 0x000fea0003800000 */
[----:B0-----:R-:W0:Y:S02]  /*0dd0*/  LDC.64 R4, c[0x0][0x5a0] ;  /* 0x00016800ff047b82 */ /* 0x001e240000000a00 */
[----:B0-----:R-:W2:Y:S02]  /*0de0*/  LDG.E.64 R4, desc[UR36][R4.64] ;  /* 0x0000002404047981 */ /* 0x001ea4000c1e1b00 */
[----:B--2---:R-:W-:-:S04]  /*0df0*/  ISETP.NE.U32.AND P0, PT, R4, RZ, PT ;  /* 0x000000ff0400720c */ /* 0x004fc80003f05070 */
[----:B------:R-:W-:-:S13]  /*0e00*/  ISETP.NE.AND.EX P0, PT, R5, RZ, PT, P0 ;  /* 0x000000ff0500720c */ /* 0x000fda0003f05300 */
[----:B------:R-:W-:Y:S05]  /*0e10*/  @!P0 BRA `(.L_x_10) ;  /* 0x0000000000088947 */ /* 0x000fea0003800000 */
[----:B-1----:R0:W5:Y:S01]  /*0e20*/  LD.E R155, desc[UR36][R4.64] ;  /* 0x00000024049b7980 */ /* 0x002162000c101900 */
[----:B------:R-:W-:Y:S05]  /*0e30*/  BRA `(.L_x_11) ;  /* 0x0000000000247947 */ /* 0x000fea0003800000 */
.L_x_10:
[----:B------:R-:W-:Y:S02]  /*0e40*/  ULDC.64 UR4, c[0x0][0x590] ;  /* 0x0001640000047ab9 */ /* 0x000fe40000000a00 */
[----:B------:R-:W-:-:S04]  /*0e50*/  ISETP.NE.U32.AND P0, PT, RZ, UR4, PT ;  /* 0x00000004ff007c0c */ /* 0x000fc8000bf05070 */
[----:B------:R-:W-:-:S13]  /*0e60*/  ISETP.NE.AND.EX P0, PT, RZ, UR5, PT, P0 ;  /* 0x00000005ff007c0c */ /* 0x000fda000bf05300 */
[----:B------:R-:W-:Y:S05]  /*0e70*/  @!P0 BRA `(.L_x_12) ;  /* 0x00000000000c8947 */ /* 0x000fea0003800000 */
[----:B0-----:R-:W1:Y:S02]  /*0e80*/  LDC.64 R4, c[0x0][0x590] ;  /* 0x00016400ff047b82 */ /* 0x001e640000000a00 */
[----:B-1----:R1:W5:Y:S01]  /*0e90*/  LDG.E R155, desc[UR36][R4.64] ;  /* 0x00000024049b7981 */ /* 0x002362000c1e1900 */
[----:B------:R-:W-:Y:S05]  /*0ea0*/  BRA `(.L_x_11) ;  /* 0x0000000000087947 */ /* 0x000fea0003800000 */
.L_x_12:
[----:B------:R-:W-:Y:S02]  /*0eb0*/  ULDC UR4, c[0x0][0x584] ;  /* 0x0001610000047ab9 */ /* 0x000fe40000000800 */
[----:B-1----:R-:W-:-:S07]  /*0ec0*/  IMAD.U32 R155, RZ, RZ, UR4 ;  /* 0x00000004ff9b7e24 */ /* 0x002fce000f8e00ff */
.L_x_11:
[----:B------:R-:W-:-:S13]  /*0ed0*/  LOP3.LUT P0, RZ, R0, 0xff, RZ, 0xc0, !PT ;  /* 0x000000ff00ff7812 */ /* 0x000fda000780c0ff */
[----:B------:R-:W-:Y:S05]  /*0ee0*/  @!P0 EXIT ;  /* 0x000000000000894d */ /* 0x000fea0003800000 */
[----:B------:R-:W-:Y:S01]  /*0ef0*/  ULDC UR4, c[0x0][0x28c] ;  /* 0x0000a30000047ab9 */ /* 0x000fe20000000800 */
[----:B------:R-:W-:Y:S01]  /*0f00*/  LOP3.LUT R166, R19, 0x1, RZ, 0xfc, !PT ;  /* 0x0000000113a67812 */ /* 0x000fe200078efcff */
[----:B------:R-:W-:Y:S01]  /*0f10*/  UIADD3 UR4, UR4, 0x1f, URZ ;  /* 0x0000001f04047890 */ /* 0x000fe2000fffe03f */
[----:B------:R-:W-:Y:S01]  /*0f20*/  UMOV UR38, URZ ;  /* 0x0000003f00267c82 */ /* 0x000fe20008000000 */
[----:B------:R-:W-:Y:S02]  /*0f30*/  UMOV UR39, URZ ;  /* 0x0000003f00277c82 */ /* 0x000fe40008000000 */
[----:B------:R-:W-:-:S04]  /*0f40*/  USHF.R.S32.HI UR5, URZ, 0x1f, UR4 ;  /* 0x0000001f3f057899 */ /* 0x000fc80008011404 */
[----:B------:R-:W-:-:S04]  /*0f50*/  ULEA.HI UR5, UR5, UR4, URZ, 0x5 ;  /* 0x0000000405057291 */ /* 0x000fc8000f8f283f */
[----:B------:R-:W-:-:S12]  /*0f60*/  USHF.R.S32.HI UR40, URZ, 0x5, UR5 ;  /* 0x000000053f287899 */ /* 0x000fd80008011405 */
.L_x_284:
[----:B------:R-:W-:Y:S01]  /*0f70*/  LOP3.LUT R0, R18, 0x80, RZ, 0xc0, !PT ;  /* 0x0000008012007812 */ /* 0x000fe200078ec0ff */
[----:B--2---:R-:W2:Y:S01]  /*0f80*/  S2UR UR7, SR_CgaCtaId ;  /* 0x00000000000779c3 */ /* 0x004ea20000008800 */
[----:B------:R-:W-:Y:S02]  /*0f90*/  UMOV UR6, 0x400 ;  /* 0x0000040000067882 */ /* 0x000fe40000000000 */
[----:B------:R-:W-:-:S06]  /*0fa0*/  SHF.R.U32.HI R0, RZ, 0x7, R0 ;  /* 0x00000007ff007819 */ /* 0x000fcc0000011600 */
[----:B------:R-:W3:Y:S01]  /*0fb0*/  SHFL.IDX PT, R0, R0, RZ, 0x1f ;  /* 0x00001fff00007589 */ /* 0x000ee200000e0000 */
[----:B--2---:R-:W-:Y:S01]  /*0fc0*/  ULEA UR42, UR7, UR6, 0x18 ;  /* 0x00000006072a7291 */ /* 0x004fe2000f8ec03f */
[----:B---3--:R-:W-:-:S13]  /*0fd0*/  R2UR UR4, R0 ;  /* 0x00000000000472ca */ /* 0x008fda00000e0000 */
[----:B------:R-:W-:-:S04]  /*0fe0*/  ULEA.HI UR5, UR4, UR4, URZ, 0x1 ;  /* 0x0000000404057291 */ /* 0x000fc8000f8f083f */
[----:B------:R-:W-:-:S04]  /*0ff0*/  ULOP3.LUT UR5, UR5, 0x7fffe, URZ, 0xc0, !UPT ;  /* 0x0007fffe05057892 */ /* 0x000fc8000f8ec03f */
[----:B------:R-:W-:-:S03]  /*1000*/  UIADD3 UR5, UR4, -UR5, URZ ;  /* 0x8000000504057290 */ /* 0x000fc6000fffe03f */
[----:B------:R-:W-:Y:S01]  /*1010*/  ULDC UR4, c[0x0][0x28c] ;  /* 0x0000a30000047ab9 */ /* 0x000fe20000000800 */
[----:B------:R-:W-:Y:S01]  /*1020*/  ULEA UR5, UR5, UR42, 0xd ;  /* 0x0000002a05057291 */ /* 0x000fe2000f8e683f */
[----:B------:R-:W-:-:S03]  /*1030*/  ISETP.LT.AND P0, PT, RZ, UR4, PT ;  /* 0x00000004ff007c0c */ /* 0x000fc6000bf01270 */
[----:B------:R-:W-:-:S04]  /*1040*/  UIADD3 UR5, UR5, 0x180, URZ ;  /* 0x0000018005057890 */ /* 0x000fc8000fffe03f */
[----:B------:R-:W-:-:S04]  /*1050*/  USHF.R.U32.HI UR5, URZ, 0x4, UR5 ;  /* 0x000000043f057899 */ /* 0x000fc80008011605 */
[----:B------:R-:W-:Y:S02]  /*1060*/  ULOP3.LUT UR41, UR5, 0x3fff, URZ, 0xc0, !UPT ;  /* 0x00003fff05297892 */ /* 0x000fe4000f8ec03f */
[----:B01--45:R-:W-:Y:S10]  /*1070*/  @P0 BRA `(.L_x_13) ;  /* 0x0000000000400947 */ /* 0x033ff40003800000 */
[----:B------:R-:W-:Y:S01]  /*1080*/  MOV R0, 0x0 ;  /* 0x0000000000007802 */ /* 0x000fe20000000f00 */
[----:B------:R-:W-:Y:S01]  /*1090*/  ULDC.64 UR4, c[0x4][0x68] ;  /* 0x01001a0000047ab9 */ /* 0x000fe20000000a00 */
[----:B------:R-:W-:Y:S01]  /*10a0*/  ULDC.64 UR6, c[0x4][0x8] ;  /* 0x0100020000067ab9 */ /* 0x000fe20000000a00 */
[----:B01----:R-:W-:Y:S01]  /*10b0*/  IMAD.U32 R4, RZ, RZ, UR4 ;  /* 0x00000004ff047e24 */ /* 0x003fe2000f8e00ff */
[----:B------:R0:W1:Y:S01]  /*10c0*/  LDC.64 R14, c[0x4][R0] ;  /* 0x01000000000e7b82 */ /* 0x0000620000000a00 */
[----:B------:R-:W-:Y:S01]  /*10d0*/  IMAD.U32 R5, RZ, RZ, UR5 ;  /* 0x00000005ff057e24 */ /* 0x000fe2000f8e00ff */
[----:B------:R-:W-:Y:S01]  /*10e0*/  ULDC.64 UR4, c[0x4][0x70] ;  /* 0x01001c0000047ab9 */ /* 0x000fe20000000a00 */
[----:B------:R-:W-:Y:S02]  /*10f0*/  IMAD.U32 R10, RZ, RZ, UR6 ;  /* 0x00000006ff0a7e24 */ /* 0x000fe4000f8e00ff */
[----:B------:R-:W-:Y:S02]  /*1100*/  IMAD.U32 R6, RZ, RZ, UR4 ;  /* 0x00000004ff067e24 */ /* 0x000fe4000f8e00ff */
[----:B------:R-:W-:-:S02]  /*1110*/  IMAD.U32 R7, RZ, RZ, UR5 ;  /* 0x00000005ff077e24 */ /* 0x000fc4000f8e00ff */
[----:B------:R-:W-:Y:S02]  /*1120*/  IMAD.U32 R11, RZ, RZ, UR7 ;  /* 0x00000007ff0b7e24 */ /* 0x000fe4000f8e00ff */
[----:B------:R-:W-:Y:S02]  /*1130*/  IMAD.MOV.U32 R8, RZ, RZ, 0x1e1 ;  /* 0x000001e1ff087424 */ /* 0x000fe400078e00ff */
[----:B------:R-:W-:Y:S02]  /*1140*/  IMAD.MOV.U32 R12, RZ, RZ, 0x1 ;  /* 0x00000001ff0c7424 */ /* 0x000fe400078e00ff */
[----:B0-----:R-:W-:-:S07]  /*1150*/  IMAD.MOV.U32 R13, RZ, RZ, RZ ;  /* 0x000000ffff0d7224 */ /* 0x001fce00078e00ff */
[----:B------:R-:W-:-:S07]  /*1160*/  LEPC R20, `(.L_x_13) ;  /* 0x000000001014794e */ /* 0x000fce0000000000 */
[----:B-1---5:R-:W-:Y:S05]  /*1170*/  CALL.ABS.NOINC R14 ;  /* 0x000000000e007343 */ /* 0x022fea0003c00000 */
.L_x_13:
[----:B------:R-:W-:-:S13]  /*1180*/  ISETP.NE.AND P0, PT, R166, 0x3, PT ;  /* 0x00000003a600780c */ /* 0x000fda0003f05270 */
[----:B------:R-:W-:Y:S05]  /*1190*/  @!P0 BRA `(.L_x_14) ;  /* 0x0000000000048947 */ /* 0x000fea0003800000 */
[----:B------:R-:W-:Y:S01]  /*11a0*/  BPT.TRAP 0x1 ;  /* 0x000000040000795c */ /* 0x000fe20000300000 */
.L_x_14:
[----:B------:R-:W-:Y:S02]  /*11b0*/  IMAD.U32 R3, RZ, RZ, UR39 ;  /* 0x00000027ff037e24 */ /* 0x000fe4000f8e00ff */
[----:B------:R-:W-:-:S03]  /*11c0*/  IMAD.U32 R0, RZ, RZ, UR38 ;  /* 0x00000026ff007e24 */ /* 0x000fc6000f8e00ff */
[----:B------:R-:W-:Y:S02]  /*11d0*/  LEA R3, R3, UR42, 0x3 ;  /* 0x0000002a03037c11 */ /* 0x000fe4000f8e18ff */
[----:B------:R-:W-:-:S04]  /*11e0*/  SHF.L.U32 R0, R0, 0x1f, RZ ;  /* 0x0000001f00007819 */ /* 0x000fc800000006ff */
[----:B------:R2:W3:Y:S01]  /*11f0*/  SYNCS.PHASECHK.TRANS64.TRYWAIT P1, [R3+URZ], R0 ;  /* 0x00000000030075a7 */ /* 0x0004e2000802017f */
[----:B------:R-:W-:Y:S05]  /*1200*/  @!P0 BRA `(.L_x_15) ;  /* 0x0000000000048947 */ /* 0x000fea0003800000 */
[----:B------:R-:W-:Y:S01]  /*1210*/  BPT.TRAP 0x1 ;  /* 0x000000040000795c */ /* 0x000fe20000300000 */
.L_x_15:
[----:B---3--:R-:W-:Y:S05]  /*1220*/  @P1 BRA `(.L_x_16) ;  /* 0x0000000000081947 */ /* 0x008fea0003800000 */
[----:B------:R-:W3:Y:S02]  /*1230*/  SYNCS.PHASECHK.TRANS64.TRYWAIT P1, [R3+URZ], R0 ;  /* 0x00000000030075a7 */ /* 0x000ee4000802017f */
[----:B---3--:R-:W-:Y:S05]  /*1240*/  @!P1 BRA `(.L_x_17) ;  /* 0x000000ac00409947 */ /* 0x008fea0003800000 */
.L_x_16:
[----:B------:R-:W-:-:S04]  /*1250*/  UISETP.LT.AND UP0, UPT, UR40, 0x1, UPT ;  /* 0x000000012800788c */ /* 0x000fc8000bf01270 */
[----:B------:R-:W-:-:S04]  /*1260*/  USEL UR4, UR40, 0x1, UP0 ;  /* 0x0000000128047887 */ /* 0x000fc80008000000 */
[----:B------:R-:W-:-:S06]  /*1270*/  UIADD3 UR4, UR40, -UR4, URZ ;  /* 0x8000000428047290 */ /* 0x000fcc000fffe03f */
[----:B--23--:R-:W-:Y:S01]  /*1280*/  IMAD.U32 R0, RZ, RZ, UR4 ;  /* 0x00000004ff007e24 */ /* 0x00cfe2000f8e00ff */
[----:B------:R-:W-:Y:S05]  /*1290*/  WARPSYNC.ALL ;  /* 0x0000000000007948 */ /* 0x000fea0003800000 */
[----:B------:R-:W-:Y:S01]  /*12a0*/  ISETP.GE.AND P1, PT, R0, 0x1, PT ;  /* 0x000000010000780c */ /* 0x000fe20003f26270 */
[----:B------:R-:W-:Y:S01]  /*12b0*/  UIADD3 UR4, UR42, 0x30180, URZ ;  /* 0x000301802a047890 */ /* 0x000fe2000fffe03f */
[----:B------:R-:W-:Y:S01]  /*12c0*/  WARPGROUP.ARRIVE ;  /* 0x00000000000079c5 */ /* 0x000fe20000000000 */
[----:B------:R-:W-:Y:S01]  /*12d0*/  UMOV UR9, 0x40000040 ;  /* 0x4000004000097882 */ /* 0x000fe20000000000 */
[----:B------:R-:W-:Y:S01]  /*12e0*/  UMOV UR11, 0x40000040 ;  /* 0x40000040000b7882 */ /* 0x000fe20000000000 */
[----:B------:R-:W-:-:S04]  /*12f0*/  USHF.R.U32.HI UR4, URZ, 0x4, UR4 ;  /* 0x000000043f047899 */ /* 0x000fc80008011604 */
[----:B------:R-:W-:Y:S02]  /*1300*/  ULOP3.LUT UR5, UR4, 0x3fff, URZ, 0xc0, !UPT ;  /* 0x00003fff04057892 */ /* 0x000fe4000f8ec03f */
[----:B------:R-:W-:Y:S02]  /*1310*/  ULOP3.LUT UR4, UR41, 0x10000, URZ, 0xfc, !UPT ;  /* 0x0001000029047892 */ /* 0x000fe4000f8efc3f */
[----:B------:R-:W-:Y:S02]  /*1320*/  ULOP3.LUT UR5, UR5, 0x10000, URZ, 0xfc, !UPT ;  /* 0x0001000005057892 */ /* 0x000fe4000f8efc3f */
[----:B------:R-:W-:Y:S02]  /*1330*/  ULEA UR6, UR39, UR4, 0xb ;  /* 0x0000000427067291 */ /* 0x000fe4000f8e583f */
[----:B------:R-:W-:-:S05]  /*1340*/  ULEA UR7, UR39, UR5, 0xa ;  /* 0x0000000527077291 */ /* 0x000fca000f8e503f */
[----:B------:R-:W-:Y:S02]  /*1350*/  UMOV UR8, UR6 ;  /* 0x0000000600087c82 */ /* 0x000fe40008000000 */
[----:B------:R-:W-:Y:S02]  /*1360*/  UMOV UR10, UR7 ;  /* 0x00000007000a7c82 */ /* 0x000fe40008000000 */
[----:B------:R-:W-:Y:S01]  /*1370*/  HGMMA.64x128x8.F32.TF32 R88, gdesc[UR8], RZ, !UPT, gsb0 ;  /* 0x05e00000085879f0 */ /* 0x000fe2000c0028ff */
[----:B------:R-:W-:Y:S01]  /*1380*/  UIADD3 UR8, UR6, 0x400, URZ ;  /* 0x0000040006087890 */ /* 0x000fe2000fffe03f */
[----:B------:R-:W-:Y:S01]  /*1390*/  UMOV UR9, 0x40000040 ;  /* 0x4000004000097882 */ /* 0x000fe20000000000 */
[----:B------:R-:W-:Y:S02]  /*13a0*/  WARPGROUP.DEPBAR.LE gsb0, 0x0 ;  /* 0x00008000000079c5 */ /* 0x000fe40000010000 */
[----:B------:R-:W-:-:S07]  /*13b0*/  WARPGROUP.ARRIVE ;  /* 0x00000000000079c5 */ /* 0x000fce0000000000 */
[----:B------:R-:W-:Y:S01]  /*13c0*/  HGMMA.64x128x8.F32.TF32 R24, gdesc[UR8], RZ, !UPT, gsb0 ;  /* 0x05e00000081879f0 */ /* 0x000fe2000c0028ff */
[----:B------:R-:W-:Y:S02]  /*13d0*/  UIADD3 UR8, UR6, 0x2, URZ ;  /* 0x0000000206087890 */ /* 0x000fe4000fffe03f */
[----:B------:R-:W-:Y:S01]  /*13e0*/  UIADD3 UR10, UR7, 0x2, URZ ;  /* 0x00000002070a7890 */ /* 0x000fe2000fffe03f */
[----:B------:R-:W-:Y:S01]  /*13f0*/  UMOV UR9, 0x40000040 ;  /* 0x4000004000097882 */ /* 0x000fe20000000000 */
[----:B------:R-:W-:Y:S01]  /*1400*/  UMOV UR11, 0x40000040 ;  /* 0x40000040000b7882 */ /* 0x000fe20000000000 */
[----:B------:R-:W-:Y:S02]  /*1410*/  WARPGROUP.DEPBAR.LE gsb0, 0x0 ;  /* 0x00008000000079c5 */ /* 0x000fe40000010000 */
[----:B------:R-:W-:-:S06]  /*1420*/  WARPGROUP.ARRIVE ;  /* 0x00000000000079c5 */ /* 0x000fcc0000000000 */
[----:B------:R-:W-:Y:S01]  /*1430*/  HGMMA.64x128x8.F32.TF32 R88, gdesc[UR8], R88, gsb0 ;  /* 0x05e00000085879f0 */ /* 0x000fe20008002858 */
[----:B------:R-:W-:Y:S01]  /*1440*/  UIADD3 UR8, UR6, 0x402, URZ ;  /* 0x0000040206087890 */ /* 0x000fe2000fffe03f */
[----:B------:R-:W-:Y:S01]  /*1450*/  UMOV UR9, 0x40000040 ;  /* 0x4000004000097882 */ /* 0x000fe20000000000 */
[----:B------:R-:W-:Y:S02]  /*1460*/  WARPGROUP.DEPBAR.LE gsb0, 0x0 ;  /* 0x00008000000079c5 */ /* 0x000fe40000010000 */
[----:B------:R-:W-:-:S07]  /*1470*/  WARPGROUP.ARRIVE ;  /* 0x00000000000079c5 */ /* 0x000fce0000000000 */
[----:B------:R-:W-:Y:S01]  /*1480*/  HGMMA.64x128x8.F32.TF32 R24, gdesc[UR8], R24, gsb0 ;  /* 0x05e00000081879f0 */ /* 0x000fe20008002818 */
        /* <DEDUP_REMOVED lines=23> */
[----:B------:R-:W-:Y:S03]  /*1600*/  HGMMA.64x128x8.F32.TF32 R24, gdesc[UR8], R24, gsb0 ;  /* 0x05e00000081879f0 */ /* 0x000fe60008002818 */
[----:B------:R-:W-:Y:S02]  /*1610*/  WARPGROUP.DEPBAR.LE gsb0, 0x0 ;  /* 0x00008000000079c5 */ /* 0x000fe40000010000 */
[----:B------:R-:W-:Y:S05]  /*1620*/  @!P1 BRA `(.L_x_18) ;  /* 0x0000000400689947 */ /* 0x000fea0003800000 */
[----:B------:R-:W-:-:S04]  /*1630*/  UIADD3 UR6, UR39, 0x1, URZ ;  /* 0x0000000127067890 */ /* 0x000fc8000fffe03f */
[----:B------:R-:W-:-:S04]  /*1640*/  UISETP.NE.AND UP0, UPT, UR6, 0x6, UPT ;  /* 0x000000060600788c */ /* 0x000fc8000bf05270 */
[----:B------:R-:W-:Y:S02]  /*1650*/  USEL UR7, URZ, 0x1, UP0 ;  /* 0x000000013f077887 */ /* 0x000fe40008000000 */
[----:B------:R-:W-:Y:S02]  /*1660*/  USEL UR6, UR6, URZ, UP0 ;  /* 0x0000003f06067287 */ /* 0x000fe40008000000 */
[----:B------:R-:W-:-:S06]  /*1670*/  ULOP3.LUT UR7, UR38, UR7, URZ, 0x3c, !UPT ;  /* 0x0000000726077292 */ /* 0x000fcc000f8e3c3f */
[----:B01----:R-:W-:Y:S01]  /*1680*/  IMAD.U32 R5, RZ, RZ, UR7 ;  /* 0x00000007ff057e24 */ /* 0x003fe2000f8e00ff */
[----:B------:R-:W-:-:S06]  /*1690*/  UMOV UR7, UR39 ;  /* 0x0000002700077c82 */ /* 0x000fcc0008000000 */
.L_x_25:
[----:B01----:R-:W-:Y:S05]  /*16a0*/  @!P0 BRA `(.L_x_19) ;  /* 0x0000000000048947 */ /* 0x003fea0003800000 */
[----:B------:R-:W-:Y:S01]  /*16b0*/  BPT.TRAP 0x1 ;  /* 0x000000040000795c */ /* 0x000fe20000300000 */
.L_x_19:
[----:B------:R-:W0:Y:S01]  /*16c0*/  S2UR UR9, SR_CgaCtaId ;  /* 0x00000000000979c3 */ /* 0x000e220000008800 */
[----:B------:R-:W-:Y:S01]  /*16d0*/  UMOV UR8, 0x400 ;  /* 0x0000040000087882 */ /* 0x000fe20000000000 */
[----:B------:R-:W-:Y:S01]  /*16e0*/  SHF.L.U32 R3, R5, 0x1f, RZ ;  /* 0x0000001f05037819 */ /* 0x000fe200000006ff */
[----:B0-----:R-:W-:-:S04]  /*16f0*/  ULEA UR14, UR9, UR8, 0x18 ;  /* 0x00000008090e7291 */ /* 0x001fc8000f8ec03f */
[----:B------:R-:W-:-:S09]  /*1700*/  ULEA UR8, UR6, UR14, 0x3 ;  /* 0x0000000e06087291 */ /* 0x000fd2000f8e183f */
[----:B------:R0:W1:Y:S01]  /*1710*/  SYNCS.PHASECHK.TRANS64.TRYWAIT P1, [UR8], R3 ;  /* 0x00000003ff0075a7 */ /* 0x0000620008020148 */
[----:B------:R-:W-:Y:S05]  /*1720*/  @!P0 BRA `(.L_x_20) ;  /* 0x0000000000048947 */ /* 0x000fea0003800000 */
[----:B------:R-:W-:Y:S01]  /*1730*/  BPT.TRAP 0x1 ;  /* 0x000000040000795c */ /* 0x000fe20000300000 */
.L_x_20:
[----:B-1----:R-:W-:Y:S05]  /*1740*/  @P1 BRA `(.L_x_21) ;  /* 0x0000000000081947 */ /* 0x002fea0003800000 */
[----:B------:R-:W1:Y:S02]  /*1750*/  SYNCS.PHASECHK.TRANS64.TRYWAIT P1, [UR8], R3 ;  /* 0x00000003ff0075a7 */ /* 0x000e640008020148 */
[----:B-1----:R-:W-:Y:S05]  /*1760*/  @!P1 BRA `(.L_x_22) ;  /* 0x000000a8000c9947 */ /* 0x002fea0003800000 */
.L_x_21:
[----:B------:R-:W-:Y:S01]  /*1770*/  ULEA UR12, UR6, UR4, 0xb ;  /* 0x00000004060c7291 */ /* 0x000fe2000f8e583f */
[----:B------:R-:W-:Y:S01]  /*1780*/  WARPGROUP.ARRIVE ;  /* 0x00000000000079c5 */ /* 0x000fe20000000000 */
[----:B------:R-:W-:Y:S01]  /*1790*/  ULEA UR13, UR6, UR5, 0xa ;  /* 0x00000005060d7291 */ /* 0x000fe2000f8e503f */
[----:B------:R-:W-:Y:S01]  /*17a0*/  UMOV UR9, 0x40000040 ;  /* 0x4000004000097882 */ /* 0x000fe20000000000 */
[----:B------:R-:W-:-:S03]  /*17b0*/  UMOV UR11, 0x40000040 ;  /* 0x40000040000b7882 */ /* 0x000fc60000000000 */
[----:B------:R-:W-:Y:S02]  /*17c0*/  UMOV UR8, UR12 ;  /* 0x0000000c00087c82 */ /* 0x000fe40008000000 */
[----:B------:R-:W-:Y:S02]  /*17d0*/  UMOV UR10, UR13 ;  /* 0x0000000d000a7c82 */ /* 0x000fe40008000000 */
        /* <DEDUP_REMOVED lines=44> */
[----:B------:R-:W-:Y:S01]  /*1aa0*/  BPT.TRAP 0x1 ;  /* 0x000000040000795c */ /* 0x000fe20000300000 */
.L_x_23:
[----:B------:R-:W-:Y:S01]  /*1ab0*/  ULEA UR8, UR7, UR14, 0x3 ;  /* 0x0000000e07087291 */ /* 0x000fe2000f8e183f */
[----:B------:R-:W-:-:S03]  /*1ac0*/  ISETP.GT.U32.AND P1, PT, R19, 0x1, PT ;  /* 0x000000011300780c */ /* 0x000fc60003f24070 */
[----:B------:R-:W-:-:S04]  /*1ad0*/  UIADD3 UR8, UR8, 0x30, URZ ;  /* 0x0000003008087890 */ /* 0x000fc8000fffe03f */
[----:B------:R-:W-:-:S09]  /*1ae0*/  UPRMT UR8, URZ, 0x654, UR8 ;  /* 0x000006543f087896 */ /* 0x000fd20008000008 */
[----:B------:R-:W-:Y:S01]  /*1af0*/  SYNCS.ARRIVE.TRANS64.RED.A1T0 RZ, [UR8], RZ ;  /* 0x000000ffffff79a7 */ /* 0x000fe20008100408 */
[----:B------:R-:W-:Y:S05]  /*1b00*/  @P1 BRA `(.L_x_24) ;  /* 0x0000000000041947 */ /* 0x000fea0003800000 */
[----:B------:R-:W-:Y:S01]  /*1b10*/  BPT.TRAP 0x1 ;  /* 0x000000040000795c */ /* 0x000fe20000300000 */
.L_x_24:
[----:B------:R-:W-:Y:S01]  /*1b20*/  UIADD3 UR6, UR6, 0x1, URZ ;  /* 0x0000000106067890 */ /* 0x000fe2000fffe03f */
[C---:B------:R-:W-:Y:S01]  /*1b30*/  ISETP.GT.AND P1, PT, R0.reuse, 0x1, PT ;  /* 0x000000010000780c */ /* 0x040fe20003f24270 */
[----:B------:R-:W-:Y:S01]  /*1b40*/  UIADD3 UR7, UR7, 0x1, URZ ;  /* 0x0000000107077890 */ /* 0x000fe2000fffe03f */
[----:B------:R-:W-:Y:S01]  /*1b50*/  VIADD R0, R0, 0xffffffff ;  /* 0xffffffff00007836 */ /* 0x000fe20000000000 */
[----:B------:R-:W-:Y:S02]  /*1b60*/  UISETP.NE.AND UP0, UPT, UR6, 0x6, UPT ;  /* 0x000000060600788c */ /* 0x000fe4000bf05270 */
[----:B------:R-:W-:Y:S02]  /*1b70*/  UISETP.NE.AND UP1, UPT, UR7, 0x6, UPT ;  /* 0x000000060700788c */ /* 0x000fe4000bf25270 */
[----:B------:R-:W-:Y:S02]  /*1b80*/  USEL UR8, URZ, 0x1, UP0 ;  /* 0x000000013f087887 */ /* 0x000fe40008000000 */
[----:B------:R-:W-:-:S02]  /*1b90*/  USEL UR6, UR6, URZ, UP0 ;  /* 0x0000003f06067287 */ /* 0x000fc40008000000 */
[----:B------:R-:W-:Y:S02]  /*1ba0*/  USEL UR7, UR7, URZ, UP1 ;  /* 0x0000003f07077287 */ /* 0x000fe40008800000 */
[----:B------:R-:W-:Y:S01]  /*1bb0*/  LOP3.LUT R5, R5, UR8, RZ, 0x3c, !PT ;  /* 0x0000000805057c12 */ /* 0x000fe2000f8e3cff */
[----:B------:R-:W-:Y:S09]  /*1bc0*/  @P1 BRA `(.L_x_25) ;  /* 0xfffffff800b41947 */ /* 0x000ff2000383ffff */
.L_x_18:
[----:B------:R-:W2:Y:S02]  /*1bd0*/  LDC R0, c[0x0][0x28c] ;  /* 0x0000a300ff007b82 */ /* 0x000ea40000000800 */
[----:B--2---:R-:W-:-:S13]  /*1be0*/  ISETP.GE.AND P1, PT, R0, 0x1, PT ;  /* 0x000000010000780c */ /* 0x004fda0003f26270 */
[----:B------:R-:W-:Y:S05]  /*1bf0*/  @!P1 BRA `(.L_x_26) ;  /* 0x0000000000489947 */ /* 0x000fea0003800000 */
[----:B------:R-:W-:Y:S05]  /*1c00*/  @!P0 BRA `(.L_x_27) ;  /* 0x0000000000048947 */ /* 0x000fea0003800000 */
[----:B------:R-:W-:Y:S01]  /*1c10*/  BPT.TRAP 0x1 ;  /* 0x000000040000795c */ /* 0x000fe20000300000 */
.L_x_27:
[----:B------:R-:W2:Y:S01]  /*1c20*/  S2UR UR7, SR_CgaCtaId ;  /* 0x00000000000779c3 */ /* 0x000ea20000008800 */
[----:B------:R-:W-:Y:S01]  /*1c30*/  UISETP.LT.AND UP0, UPT, UR40, 0x1, UPT ;  /* 0x000000012800788c */ /* 0x000fe2000bf01270 */
[----:B------:R-:W-:-:S03]  /*1c40*/  ISETP.GT.U32.AND P0, PT, R19, 0x1, PT ;  /* 0x000000011300780c */ /* 0x000fc60003f04070 */
[----:B------:R-:W-:-:S04]  /*1c50*/  USEL UR6, UR40, 0x1, UP0 ;  /* 0x0000000128067887 */ /* 0x000fc80008000000 */
[----:B------:R-:W-:-:S04]  /*1c60*/  UIADD3 UR6, UR39, UR40, -UR6 ;  /* 0x0000002827067290 */ /* 0x000fc8000fffe806 */
[----:B------:R-:W-:-:S04]  /*1c70*/  UIMAD.WIDE.U32 UR4, UR6, -0x55555555, URZ ;  /* 0xaaaaaaab060478a5 */ /* 0x000fc8000f8e003f */
[----:B------:R-:W-:-:S03]  /*1c80*/  USHF.R.U32.HI UR4, URZ, 0x2, UR5 ;  /* 0x000000023f047899 */ /* 0x000fc60008011605 */
[----:B------:R-:W-:Y:S01]  /*1c90*/  UMOV UR5, 0x400 ;  /* 0x0000040000057882 */ /* 0x000fe20000000000 */
[----:B------:R-:W-:Y:S02]  /*1ca0*/  UIMAD UR6, UR4, -0x6, UR6 ;  /* 0xfffffffa040678a4 */ /* 0x000fe4000f8e0206 */
[----:B--2---:R-:W-:-:S04]  /*1cb0*/  ULEA UR5, UR7, UR5, 0x18 ;  /* 0x0000000507057291 */ /* 0x004fc8000f8ec03f */
[----:B------:R-:W-:-:S04]  /*1cc0*/  ULEA UR6, UR6, UR5, 0x3 ;  /* 0x0000000506067291 */ /* 0x000fc8000f8e183f */
[----:B------:R-:W-:-:S04]  /*1cd0*/  UIADD3 UR6, UR6, 0x30, URZ ;  /* 0x0000003006067890 */ /* 0x000fc8000fffe03f */
[----:B------:R-:W-:-:S09]  /*1ce0*/  UPRMT UR6, URZ, 0x654, UR6 ;  /* 0x000006543f067896 */ /* 0x000fd20008000006 */
[----:B------:R-:W-:Y:S01]  /*1cf0*/  SYNCS.ARRIVE.TRANS64.RED.A1T0 RZ, [UR6], RZ ;  /* 0x000000ffffff79a7 */ /* 0x000fe20008100406 */
[----:B------:R-:W-:Y:S05]  /*1d00*/  @P0 BRA `(.L_x_26) ;  /* 0x0000000000040947 */ /* 0x000fea0003800000 */
[----:B------:R-:W-:Y:S01]  /*1d10*/  BPT.TRAP 0x1 ;  /* 0x000000040000795c */ /* 0x000fe20000300000 */
.L_x_26:
[----:B------:R-:W2:Y:S01]  /*1d20*/  LDC R6, c[0x0][0x288] ;  /* 0x0000a200ff067b82 */ /* 0x000ea20000000800 */
[----:B01----:R-:W-:Y:S01]  /*1d30*/  LOP3.LUT R4, R18, 0x60, RZ, 0xc0, !PT ;  /* 0x0000006012047812 */ /* 0x003fe200078ec0ff */
[----:B------:R-:W-:Y:S01]  /*1d40*/  IMAD.SHL.U32 R13, R153, 0x80, RZ ;  /* 0x00000080990d7824 */ /* 0x000fe200078e00ff */
[----:B------:R-:W-:Y:S01]  /*1d50*/  UIADD3 UR39, UR40, UR39, URZ ;  /* 0x0000002728277290 */ /* 0x000fe2000fffe03f */
[----:B------:R-:W-:Y:S01]  /*1d60*/  SHF.R.U32.HI R3, RZ, 0x2, R18 ;  /* 0x00000002ff037819 */ /* 0x000fe20000011612 */
[----:B------:R-:W-:Y:S01]  /*1d70*/  IMAD.SHL.U32 R15, R152, 0x100, RZ ;  /* 0x00000100980f7824 */ /* 0x000fe200078e00ff */
[----:B------:R-:W-:Y:S01]  /*1d80*/  SHF.R.U32.HI R10, RZ, 0x1, R4 ;  /* 0x00000001ff0a7819 */ /* 0x000fe20000011604 */
[----:B------:R-:W-:Y:S01]  /*1d90*/  UISETP.GT.U32.AND UP0, UPT, UR39, 0x5, UPT ;  /* 0x000000052700788c */ /* 0x000fe2000bf04070 */
[----:B------:R-:W-:Y:S01]  /*1da0*/  LOP3.LUT R4, R18, 0x3, RZ, 0xc0, !PT ;  /* 0x0000000312047812 */ /* 0x000fe200078ec0ff */
[----:B------:R-:W-:Y:S01]  /*1db0*/  ULDC UR7, c[0x0][0x284] ;  /* 0x0000a10000077ab9 */ /* 0x000fe20000000800 */
[----:B------:R-:W-:Y:S01]  /*1dc0*/  LOP3.LUT R0, R22, 0x1, RZ, 0xc0, !PT ;  /* 0x0000000116007812 */ /* 0x000fe200078ec0ff */
[----:B------:R-:W-:Y:S01]  /*1dd0*/  UISETP.LT.U32.AND UP0, UPT, UR40, 0x6, UP0 ;  /* 0x000000062800788c */ /* 0x000fe20008701070 */
[----:B------:R-:W-:Y:S01]  /*1de0*/  LOP3.LUT R3, R3, 0x7, RZ, 0xc0, !PT ;  /* 0x0000000703037812 */ /* 0x000fe200078ec0ff */
[----:B------:R-:W-:Y:S01]  /*1df0*/  UISETP.GE.U32.AND UP1, UPT, UR40, 0x6, UPT ;  /* 0x000000062800788c */ /* 0x000fe2000bf26070 */
[----:B------:R-:W-:Y:S01]  /*1e00*/  SHF.R.S32.HI R21, RZ, 0x1f, R23 ;  /* 0x0000001fff157819 */ /* 0x000fe20000011417 */
[----:B------:R-:W-:Y:S01]  /*1e10*/  IMAD.SHL.U32 R8, R0, 0x40, RZ ;  /* 0x0000004000087824 */ /* 0x000fe200078e00ff */
[----:B------:R-:W-:Y:S01]  /*1e20*/  IADD3 R5, RZ, -R10, -R3 ;  /* 0x8000000aff057210 */ /* 0x000fe20007ffe803 */
[----:B------:R-:W-:Y:S01]  /*1e30*/  ULDC.64 UR8, c[0x0][0x5d0] ;  /* 0x0001740000087ab9 */ /* 0x000fe20000000a00 */
[----:B------:R-:W-:-:S02]  /*1e40*/  UIMAD.WIDE.U32 UR4, UR39, -0x55555555, URZ ;  /* 0xaaaaaaab270478a5 */ /* 0x000fc4000f8e003f */
[----:B------:R-:W-:Y:S01]  /*1e50*/  USEL UR6, URZ, 0x1, !UP0 ;  /* 0x000000013f067887 */ /* 0x000fe2000c000000 */
[----:B------:R-:W-:Y:S01]  /*1e60*/  LOP3.LUT R3, R8, 0x40, R3, 0xe2, !PT ;  /* 0x0000004008037812 */ /* 0x000fe200078ee203 */
[----:B------:R-:W-:Y:S01]  /*1e70*/  IMAD.WIDE R8, R152, 0x100, RZ ;  /* 0x0000010098087825 */ /* 0x000fe200078e02ff */
[----:B------:R-:W-:Y:S01]  /*1e80*/  USHF.R.U32.HI UR4, URZ, 0x2, UR5 ;  /* 0x000000023f047899 */ /* 0x000fe20008011605 */
[----:B--2---:R-:W-:Y:S01]  /*1e90*/  ISETP.GE.AND P0, PT, R13, R6, PT ;  /* 0x000000060d00720c */ /* 0x004fe20003f06270 */
[----:B------:R-:W-:Y:S01]  /*1ea0*/  ULOP3.LUT UR38, UR38, UR6, URZ, 0x3c, !UPT ;  /* 0x0000000626267292 */ /* 0x000fe2000f8e3c3f */
[----:B------:R-:W-:Y:S01]  /*1eb0*/  IMAD R12, R4, -0x2, R6 ;  /* 0xfffffffe040c7824 */ /* 0x000fe200078e0206 */
[----:B------:R-:W-:Y:S01]  /*1ec0*/  LOP3.LUT R153, R8, R3, R10, 0xfe, !PT ;  /* 0x0000000308997212 */ /* 0x000fe200078efe0a */
[----:B------:R-:W-:Y:S01]  /*1ed0*/  IMAD.SHL.U32 R6, R18, 0x2, RZ ;  /* 0x0000000212067824 */ /* 0x000fe200078e00ff */
[----:B------:R-:W-:Y:S01]  /*1ee0*/  ISETP.GE.OR P0, PT, R15, UR7, P0 ;  /* 0x000000070f007c0c */ /* 0x000fe20008706670 */
[----:B------:R-:W-:Y:S01]  /*1ef0*/  IMAD R4, R21, UR8, RZ ;  /* 0x0000000815047c24 */ /* 0x000fe2000f8e02ff */
[----:B------:R-:W-:Y:S01]  /*1f00*/  UIMAD UR39, UR4, -0x6, UR39 ;  /* 0xfffffffa042778a4 */ /* 0x000fe2000f8e0227 */
[----:B------:R-:W-:Y:S01]  /*1f10*/  IMAD R0, R0, -0x40, R5 ;  /* 0xffffffc000007824 */ /* 0x000fe200078e0205 */
[----:B------:R-:W-:Y:S01]  /*1f20*/  LOP3.LUT R6, R13, 0x6, R6, 0xf8, !PT ;  /* 0x000000060d067812 */ /* 0x000fe200078ef806 */
[----:B------:R-:W-:Y:S01]  /*1f30*/  IMAD R11, R23, UR9, R4 ;  /* 0x00000009170b7c24 */ /* 0x000fe2000f8e0204 */
[----:B------:R-:W-:Y:S01]  /*1f40*/  @UP1 ULOP3.LUT UR38, UR38, 0x1, UR4, 0x78, !UPT ;  /* 0x0000000126261892 */ /* 0x000fe2000f8e7804 */
[----:B------:R-:W-:Y:S01]  /*1f50*/  IMAD.MOV.U32 R152, RZ, RZ, -0x1 ;  /* 0xffffffffff987424 */ /* 0x000fe200078e00ff */
[----:B------:R-:W-:-:S02]  /*1f60*/  SHF.R.S32.HI R7, RZ, 0x1f, R6 ;  /* 0x0000001fff077819 */ /* 0x000fc40000011406 */
[----:B------:R-:W-:Y:S01]  /*1f70*/  IADD3 R3, -R15, UR7, R0 ;  /* 0x000000070f037c10 */ /* 0x000fe2000fffe100 */
[----:B------:R-:W-:Y:S02]  /*1f80*/  IMAD.IADD R0, R12, 0x1, -R13 ;  /* 0x000000010c007824 */ /* 0x000fe400078e0a0d */
[----:B------:R-:W-:-:S04]  /*1f90*/  IMAD.WIDE.U32 R4, R23, UR8, R6 ;  /* 0x0000000817047c25 */ /* 0x000fc8000f8e0006 */
[----:B------:R-:W-:Y:S02]  /*1fa0*/  IMAD.IADD R11, R5, 0x1, R11 ;  /* 0x00000001050b7824 */ /* 0x000fe400078e020b */
[----:B------:R-:W-:Y:S01]  /*1fb0*/  IMAD.MOV.U32 R10, RZ, RZ, R4 ;  /* 0x000000ffff0a7224 */ /* 0x000fe200078e0004 */
[----:B------:R-:W-:Y:S06]  /*1fc0*/  @P0 BRA `(.L_x_28) ;  /* 0x0000008000640947 */ /* 0x000fec0003800000 */
[----:B------:R-:W0:Y:S01]  /*1fd0*/  LDC.64 R4, c[0x0][0x5c8] ;  /* 0x00017200ff047b82 */ /* 0x000e220000000a00 */
[----:B-----5:R-:W-:Y:S01]  /*1fe0*/  FSETP.NEU.AND P0, PT, R155, RZ, PT ;  /* 0x000000ff9b00720b */ /* 0x020fe20003f0d000 */
[----:B------:R-:W-:Y:S01]  /*1ff0*/  BSSY B0, `(.L_x_28) ;  /* 0x0000816000007945 */ /* 0x000fe20003800000 */
[----:B------:R-:W-:-:S04]  /*2000*/  ISETP.GT.AND P3, PT, R3, RZ, PT ;  /* 0x000000ff0300720c */ /* 0x000fc80003f64270 */
[----:B------:R-:W-:Y:S01]  /*2010*/  ISETP.GT.AND P2, PT, R0, RZ, P3 ;  /* 0x000000ff0000720c */ /* 0x000fe20001f44270 */
[-C--:B0-----:R-:W-:Y:S02]  /*2020*/  IMAD R12, R9, R4.reuse, RZ ;  /* 0x00000004090c7224 */ /* 0x081fe400078e02ff */
[----:B------:R-:W-:-:S04]  /*2030*/  IMAD.WIDE.U32 R168, R153, R4, R10 ;  /* 0x0000000499a87225 */ /* 0x000fc800078e000a */
[----:B------:R-:W-:-:S04]  /*2040*/  IMAD R11, R153, R5, R12 ;  /* 0x00000005990b7224 */ /* 0x000fc800078e020c */
[----:B------:R-:W-:Y:S01]  /*2050*/  IMAD.IADD R171, R169, 0x1, R11 ;  /* 0x00000001a9ab7824 */ /* 0x000fe200078e020b */
[----:B------:R-:W-:Y:S06]  /*2060*/  @!P0 BRA `(.L_x_29) ;  /* 0x0000005c00148947 */ /* 0x000fec0003800000 */
[----:B------:R-:W0:Y:S01]  /*2070*/  LDC.64 R12, c[0x0][0x5b8] ;  /* 0x00016e00ff0c7b82 */ /* 0x000e220000000a00 */
[----:B------:R-:W-:-:S07]  /*2080*/  ULDC.64 UR4, c[0x0][0x5c0] ;  /* 0x0001700000047ab9 */ /* 0x000fce0000000a00 */
[----:B------:R-:W1:Y:S08]  /*2090*/  LDC.64 R14, c[0x0][0x5b0] ;  /* 0x00016c00ff0e7b82 */ /* 0x000e700000000a00 */
[----:B------:R-:W2:Y:S01]  /*20a0*/  LDC.64 R10, c[0x0][0x5a8] ;  /* 0x00016a00ff0a7b82 */ /* 0x000ea20000000a00 */
[----:B0-----:R-:W-:-:S04]  /*20b0*/  IMAD R20, R21, R12, RZ ;  /* 0x0000000c15147224 */ /* 0x001fc800078e02ff */
[C---:B------:R-:W-:Y:S02]  /*20c0*/  IMAD R13, R23.reuse, R13, R20 ;  /* 0x0000000d170d7224 */ /* 0x040fe400078e0214 */
[----:B------:R-:W-:-:S04]  /*20d0*/  IMAD.WIDE.U32 R20, R23, R12, R6 ;  /* 0x0000000c17147225 */ /* 0x000fc800078e0006 */
[----:B-1----:R-:W-:Y:S02]  /*20e0*/  IMAD R156, R9, R14, RZ ;  /* 0x0000000e099c7224 */ /* 0x002fe400078e02ff */
[----:B------:R-:W-:Y:S02]  /*20f0*/  IMAD.IADD R157, R21, 0x1, R13 ;  /* 0x00000001159d7824 */ /* 0x000fe400078e020d */
[----:B------:R-:W-:Y:S02]  /*2100*/  IMAD R173, R153, R15, R156 ;  /* 0x0000000f99ad7224 */ /* 0x000fe400078e029c */
[----:B------:R-:W-:-:S04]  /*2110*/  IMAD.MOV.U32 R156, RZ, RZ, R20 ;  /* 0x000000ffff9c7224 */ /* 0x000fc800078e0014 */
[----:B------:R-:W-:-:S04]  /*2120*/  IMAD.WIDE.U32 R158, R153, R14, R156 ;  /* 0x0000000e999e7225 */ /* 0x000fc800078e009c */
[----:B------:R-:W-:Y:S01]  /*2130*/  IMAD.IADD R159, R159, 0x1, R173 ;  /* 0x000000019f9f7824 */ /* 0x000fe200078e02ad */
[----:B--2---:R-:W-:-:S04]  /*2140*/  LEA R160, P0, R158, R10, 0x2 ;  /* 0x0000000a9ea07211 */ /* 0x004fc800078010ff */
[----:B------:R-:W-:-:S05]  /*2150*/  LEA.HI.X R161, R158, R11, R159, 0x2, P0 ;  /* 0x0000000b9ea17211 */ /* 0x000fca00000f149f */
[----:B------:R0:W2:Y:S01]  /*2160*/  @P2 LDG.E.LTC128B R167, desc[UR36][R160.64] ;  /* 0x00000024a0a72981 */ /* 0x0000a2000c1e1920 */
[----:B------:R-:W-:Y:S01]  /*2170*/  LEA R158, P0, R168, UR4, 0x2 ;  /* 0x00000004a89e7c11 */ /* 0x000fe2000f8010ff */
[----:B------:R-:W-:Y:S01]  /*2180*/  IMAD.WIDE.U32 R162, R153, R14, R6 ;  /* 0x0000000e99a27225 */ /* 0x000fe200078e0006 */
[----:B------:R-:W-:Y:S01]  /*2190*/  ISETP.GT.AND P1, PT, R0, 0x1, P3 ;  /* 0x000000010000780c */ /* 0x000fe20001f24270 */
[----:B------:R-:W-:Y:S01]  /*21a0*/  BSSY B1, `(.L_x_30) ;  /* 0x0000011000017945 */ /* 0x000fe20003800000 */
[----:B------:R-:W-:Y:S01]  /*21b0*/  LEA.HI.X R159, R168, UR5, R171, 0x2, P0 ;  /* 0x00000005a89f7c11 */ /* 0x000fe200080f14ab */
[----:B------:R-:W-:Y:S01]  /*21c0*/  IMAD.IADD R163, R173, 0x1, R163 ;  /* 0x00000001ada37824 */ /* 0x000fe200078e02a3 */
[C---:B0-----:R-:W-:Y:S01]  /*21d0*/  SHF.L.U64.HI R161, R14.reuse, 0x3, R15 ;  /* 0x000000030ea17819 */ /* 0x041fe2000001020f */
[----:B------:R-:W-:-:S04]  /*21e0*/  IMAD.SHL.U32 R160, R14, 0x8, RZ ;  /* 0x000000080ea07824 */ /* 0x000fc800078e00ff */
[----:B------:R-:W-:Y:S01]  /*21f0*/  IMAD.WIDE.U32 R170, R153, R14, R160 ;  /* 0x0000000e99aa7225 */ /* 0x000fe200078e00a0 */
[----:B--2---:R-:W-:-:S05]  /*2200*/  LOP3.LUT R164, R167, 0xffffe000, RZ, 0xc0, !PT ;  /* 0xffffe000a7a47812 */ /* 0x004fca00078ec0ff */
[----:B------:R-:W-:Y:S01]  /*2210*/  FMUL R169, R164, R155 ;  /* 0x0000009ba4a97220 */ /* 0x000fe20000400000 */
[----:B------:R-:W-:-:S04]  /*2220*/  IMAD.WIDE.U32 R164, R23, R12, R162 ;  /* 0x0000000c17a47225 */ /* 0x000fc800078e00a2 */
[----:B------:R-:W-:Y:S01]  /*2230*/  FFMA R169, R88, R154, R169 ;  /* 0x0000009a58a97223 */ /* 0x000fe200000000a9 */
[----:B------:R-:W-:Y:S01]  /*2240*/  IMAD.IADD R88, R13, 0x1, R165 ;  /* 0x000000010d587824 */ /* 0x000fe200078e02a5 */
[----:B------:R-:W-:-:S03]  /*2250*/  LEA R162, P0, R164, R10, 0x2 ;  /* 0x0000000aa4a27211 */ /* 0x000fc600078010ff */
[----:B------:R-:W-:Y:S02]  /*2260*/  F2FP.TF32.F32.PACK_B R169, R169 ;  /* 0x000000a9ffa9723e */ /* 0x000fe400024050ff */
[----:B------:R-:W-:-:S03]  /*2270*/  LEA.HI.X R163, R164, R11, R88, 0x2, P0 ;  /* 0x0000000ba4a37211 */ /* 0x000fc600000f1458 */
[----:B------:R0:W-:Y:S01]  /*2280*/  @P2 STG.E desc[UR36][R158.64], R169 ;  /* 0x000000a99e002986 */ /* 0x0001e2000c101924 */
[----:B------:R-:W-:Y:S05]  /*2290*/  @!P1 BRA `(.L_x_31) ;  /* 0x0000000000049947 */ /* 0x000fea0003800000 */
[----:B------:R1:W5:Y:S02]  /*22a0*/  LDG.E.LTC128B R167, desc[UR36][R162.64+0x4] ;  /* 0x00000424a2a77981 */ /* 0x000364000c1e1920 */
.L_x_31:
[----:B------:R-:W-:Y:S05]  /*22b0*/  BSYNC B1 ;  /* 0x0000000000017941 */ /* 0x000fea0003800000 */
.L_x_30:
[----:B-----5:R-:W-:Y:S01]  /*22c0*/  LOP3.LUT R88, R167, 0xffffe000, RZ, 0xc0, !PT ;  /* 0xffffe000a7587812 */ /* 0x020fe200078ec0ff */
[----:B0-----:R-:W-:Y:S01]  /*22d0*/  IMAD.IADD R169, R173, 0x1, R171 ;  /* 0x00000001ada97824 */ /* 0x001fe200078e02ab */
[----:B------:R-:W-:Y:S01]  /*22e0*/  ISETP.GT.AND P0, PT, R3, 0x8, PT ;  /* 0x000000080300780c */ /* 0x000fe20003f04270 */
[----:B------:R-:W-:Y:S01]  /*22f0*/  IMAD.MOV.U32 R172, RZ, RZ, R167 ;  /* 0x000000ffffac7224 */ /* 0x000fe200078e00a7 */
[----:B------:R-:W-:Y:S01]  /*2300*/  IADD3 R164, P4, R20, R170, RZ ;  /* 0x000000aa14a47210 */ /* 0x000fe20007f9e0ff */
[----:B------:R-:W-:Y:S01]  /*2310*/  FMUL R88, R88, R155 ;  /* 0x0000009b58587220 */ /* 0x000fe20000400000 */
[----:B------:R-:W-:-:S03]  /*2320*/  ISETP.GT.AND P2, PT, R0, RZ, P0 ;  /* 0x000000ff0000720c */ /* 0x000fc60000744270 */
[----:B------:R-:W-:Y:S01]  /*2330*/  FFMA R173, R89, R154, R88 ;  /* 0x0000009a59ad7223 */ /* 0x000fe20000000058 */
[----:B------:R-:W-:Y:S01]  /*2340*/  IMAD.X R165, R169, 0x1, R157, P4 ;  /* 0x00000001a9a57824 */ /* 0x000fe200020e069d */
[----:B------:R-:W-:-:S03]  /*2350*/  LEA R88, P4, R164, R10, 0x2 ;  /* 0x0000000aa4587211 */ /* 0x000fc600078810ff */
[----:B------:R-:W-:Y:S02]  /*2360*/  F2FP.TF32.F32.PACK_B R173, R173 ;  /* 0x000000adffad723e */ /* 0x000fe400024050ff */
[----:B------:R-:W-:-:S03]  /*2370*/  LEA.HI.X R89, R164, R11, R165, 0x2, P4 ;  /* 0x0000000ba4597211 */ /* 0x000fc600020f14a5 */
[----:B------:R0:W-:Y:S04]  /*2380*/  @P1 STG.E desc[UR36][R158.64+0x4], R173 ;  /* 0x000004ad9e001986 */ /* 0x0001e8000c101924 */
[----:B------:R2:W3:Y:S01]  /*2390*/  @P2 LDG.E.LTC128B R172, desc[UR36][R88.64] ;  /* 0x0000002458ac2981 */ /* 0x0004e2000c1e1920 */
[----:B------:R-:W-:Y:S01]  /*23a0*/  IMAD.SHL.U32 R165, R4, 0x20, RZ ;  /* 0x0000002004a57824 */ /* 0x000fe200078e00ff */
[----:B------:R-:W-:Y:S01]  /*23b0*/  IADD3 R170, P1, R6, R170, RZ ;  /* 0x000000aa06aa7210 */ /* 0x000fe20007f3e0ff */
[----:B------:R-:W-:Y:S03]  /*23c0*/  BSSY B1, `(.L_x_32) ;  /* 0x0000011000017945 */ /* 0x000fe60003800000 */
[----:B------:R-:W-:Y:S01]  /*23d0*/  IADD3 R168, P4, R165, R158, RZ ;  /* 0x0000009ea5a87210 */ /* 0x000fe20007f9e0ff */
[----:B------:R-:W-:Y:S01]  /*23e0*/  IMAD.X R171, R7, 0x1, R169, P1 ;  /* 0x0000000107ab7824 */ /* 0x000fe200008e06a9 */
[----:B------:R-:W-:Y:S01]  /*23f0*/  ISETP.GT.AND P1, PT, R0, 0x1, P0 ;  /* 0x000000010000780c */ /* 0x000fe20000724270 */
[----:B------:R-:W-:-:S03]  /*2400*/  IMAD.WIDE.U32 R170, R23, R12, R170 ;  /* 0x0000000c17aa7225 */ /* 0x000fc600078e00aa */
[----:B--2---:R-:W-:Y:S02]  /*2410*/  LEA R88, P5, R170, R10, 0x2 ;  /* 0x0000000aaa587211 */ /* 0x004fe400078a10ff */
[----:B---3--:R-:W-:-:S05]  /*2420*/  LOP3.LUT R164, R172, 0xffffe000, RZ, 0xc0, !PT ;  /* 0xffffe000aca47812 */ /* 0x008fca00078ec0ff */
[----:B------:R-:W-:-:S04]  /*2430*/  FMUL R167, R164, R155 ;  /* 0x0000009ba4a77220 */ /* 0x000fc80000400000 */
[----:B------:R-:W-:Y:S01]  /*2440*/  FFMA R175, R90, R154, R167 ;  /* 0x0000009a5aaf7223 */ /* 0x000fe200000000a7 */
[----:B------:R-:W-:Y:S01]  /*2450*/  SHF.L.U64.HI R167, R4, 0x5, R5 ;  /* 0x0000000504a77819 */ /* 0x000fe20000010205 */
[----:B------:R-:W-:-:S03]  /*2460*/  IMAD.IADD R90, R13, 0x1, R171 ;  /* 0x000000010d5a7824 */ /* 0x000fc600078e02ab */
[----:B------:R-:W-:Y:S01]  /*2470*/  F2FP.TF32.F32.PACK_B R175, R175 ;  /* 0x000000afffaf723e */ /* 0x000fe200024050ff */
[----:B------:R-:W-:Y:S01]  /*2480*/  IMAD.X R169, R167, 0x1, R159, P4 ;  /* 0x00000001a7a97824 */ /* 0x000fe200020e069f */
[----:B------:R-:W-:-:S04]  /*2490*/  LEA.HI.X R89, R170, R11, R90, 0x2, P5 ;  /* 0x0000000baa597211 */ /* 0x000fc800028f145a */
[----:B------:R0:W-:Y:S01]  /*24a0*/  @P2 STG.E desc[UR36][R168.64], R175 ;  /* 0x000000afa8002986 */ /* 0x0001e2000c101924 */
[----:B------:R-:W-:Y:S05]  /*24b0*/  @!P1 BRA `(.L_x_33) ;  /* 0x0000000000049947 */ /* 0x000fea0003800000 */
[----:B------:R2:W5:Y:S02]  /*24c0*/  LDG.E.LTC128B R172, desc[UR36][R88.64+0x4] ;  /* 0x0000042458ac7981 */ /* 0x000564000c1e1920 */
.L_x_33:
[----:B------:R-:W-:Y:S05]  /*24d0*/  BSYNC B1 ;  /* 0x0000000000017941 */ /* 0x000fea0003800000 */
.L_x_32:
[----:B-----5:R-:W-:Y:S01]  /*24e0*/  LOP3.LUT R90, R172, 0xffffe000, RZ, 0xc0, !PT ;  /* 0xffffe000ac5a7812 */ /* 0x020fe200078ec0ff */
[----:B------:R-:W-:Y:S01]  /*24f0*/  BSSY B1, `(.L_x_34) ;  /* 0x000000a000017945 */ /* 0x000fe20003800000 */
[----:B------:R-:W-:-:S03]  /*2500*/  ISETP.GT.AND P2, PT, R0, 0x8, P3 ;  /* 0x000000080000780c */ /* 0x000fc60001f44270 */
[----:B------:R-:W-:-:S04]  /*2510*/  FMUL R90, R90, R155 ;  /* 0x0000009b5a5a7220 */ /* 0x000fc80000400000 */
[----:B------:R-:W-:Y:S01]  /*2520*/  FFMA R171, R91, R154, R90 ;  /* 0x0000009a5bab7223 */ /* 0x000fe2000000005a */
[----:B------:R-:W-:Y:S02]  /*2530*/  @P1 IMAD.MOV.U32 R90, RZ, RZ, R168 ;  /* 0x000000ffff5a1224 */ /* 0x000fe400078e00a8 */
[----:B------:R-:W-:Y:S02]  /*2540*/  @P1 IMAD.MOV.U32 R91, RZ, RZ, R169 ;  /* 0x000000ffff5b1224 */ /* 0x000fe400078e00a9 */
[----:B------:R-:W-:-:S05]  /*2550*/  F2FP.TF32.F32.PACK_B R171, R171 ;  /* 0x000000abffab723e */ /* 0x000fca00024050ff */
[----:B------:R3:W-:Y:S01]  /*2560*/  @P1 STG.E desc[UR36][R90.64+0x4], R171 ;  /* 0x000004ab5a001986 */ /* 0x0007e2000c101924 */
[----:B------:R-:W-:Y:S05]  /*2570*/  @!P2 BRA `(.L_x_35) ;  /* 0x000000000004a947 */ /* 0x000fea0003800000 */
[----:B------:R4:W5:Y:S02]  /*2580*/  LDG.E.LTC128B R172, desc[UR36][R162.64+0x20] ;  /* 0x00002024a2ac7981 */ /* 0x000964000c1e1920 */
.L_x_35:
[----:B------:R-:W-:Y:S05]  /*2590*/  BSYNC B1 ;  /* 0x0000000000017941 */ /* 0x000fea0003800000 */
.L_x_34:
[----:B---3-5:R-:W-:Y:S01]  /*25a0*/  LOP3.LUT R90, R172, 0xffffe000, RZ, 0xc0, !PT ;  /* 0xffffe000ac5a7812 */ /* 0x028fe200078ec0ff */
[----:B------:R-:W-:Y:S01]  /*25b0*/  BSSY B1, `(.L_x_36) ;  /* 0x000000a000017945 */ /* 0x000fe20003800000 */
[----:B------:R-:W-:-:S03]  /*25c0*/  ISETP.GT.AND P1, PT, R0, 0x9, P3 ;  /* 0x000000090000780c */ /* 0x000fc60001f24270 */
[----:B------:R-:W-:Y:S01]  /*25d0*/  FMUL R91, R90, R155 ;  /* 0x0000009b5a5b7220 */ /* 0x000fe20000400000 */
[----:B------:R-:W-:-:S03]  /*25e0*/  @P2 IMAD.MOV.U32 R90, RZ, RZ, R158 ;  /* 0x000000ffff5a2224 */ /* 0x000fc600078e009e */
[----:B------:R-:W-:Y:S01]  /*25f0*/  FFMA R171, R92, R154, R91 ;  /* 0x0000009a5cab7223 */ /* 0x000fe2000000005b */
[----:B------:R-:W-:-:S04]  /*2600*/  @P2 IMAD.MOV.U32 R91, RZ, RZ, R159 ;  /* 0x000000ffff5b2224 */ /* 0x000fc800078e009f */
[----:B------:R-:W-:-:S05]  /*2610*/  F2FP.TF32.F32.PACK_B R171, R171 ;  /* 0x000000abffab723e */ /* 0x000fca00024050ff */
[----:B------:R3:W-:Y:S01]  /*2620*/  @P2 STG.E desc[UR36][R90.64+0x20], R171 ;  /* 0x000020ab5a002986 */ /* 0x0007e2000c101924 */
[----:B------:R-:W-:Y:S05]  /*2630*/  @!P1 BRA `(.L_x_37) ;  /* 0x0000000000049947 */ /* 0x000fea0003800000 */
[----:B------:R0:W5:Y:S02]  /*2640*/  LDG.E.LTC128B R172, desc[UR36][R162.64+0x24] ;  /* 0x00002424a2ac7981 */ /* 0x000164000c1e1920 */
.L_x_37:
[----:B------:R-:W-:Y:S05]  /*2650*/  BSYNC B1 ;  /* 0x0000000000017941 */ /* 0x000fea0003800000 */
.L_x_36:
[----:B---3-5:R-:W-:Y:S01]  /*2660*/  LOP3.LUT R90, R172, 0xffffe000, RZ, 0xc0, !PT ;  /* 0xffffe000ac5a7812 */ /* 0x028fe200078ec0ff */
[----:B------:R-:W-:Y:S01]  /*2670*/  @P1 IMAD.MOV.U32 R91, RZ, RZ, R159 ;  /* 0x000000ffff5b1224 */ /* 0x000fe200078e009f */
[----:B------:R-:W-:Y:S01]  /*2680*/  ISETP.GT.AND P2, PT, R0, 0x8, P0 ;  /* 0x000000080000780c */ /* 0x000fe20000744270 */
[----:B------:R-:W-:Y:S02]  /*2690*/  BSSY B1, `(.L_x_38) ;  /* 0x0000008000017945 */ /* 0x000fe40003800000 */
[----:B------:R-:W-:-:S04]  /*26a0*/  FMUL R90, R90, R155 ;  /* 0x0000009b5a5a7220 */ /* 0x000fc80000400000 */
[----:B------:R-:W-:Y:S01]  /*26b0*/  FFMA R93, R93, R154, R90 ;  /* 0x0000009a5d5d7223 */ /* 0x000fe2000000005a */
[----:B------:R-:W-:-:S04]  /*26c0*/  @P1 IMAD.MOV.U32 R90, RZ, RZ, R158 ;  /* 0x000000ffff5a1224 */ /* 0x000fc800078e009e */
[----:B------:R-:W-:-:S05]  /*26d0*/  F2FP.TF32.F32.PACK_B R93, R93 ;  /* 0x0000005dff5d723e */ /* 0x000fca00024050ff */
[----:B------:R3:W-:Y:S01]  /*26e0*/  @P1 STG.E desc[UR36][R90.64+0x24], R93 ;  /* 0x0000245d5a001986 */ /* 0x0007e2000c101924 */
[----:B------:R-:W-:Y:S05]  /*26f0*/  @!P2 BRA `(.L_x_39) ;  /* 0x000000000004a947 */ /* 0x000fea0003800000 */
[----:B------:R0:W5:Y:S02]  /*2700*/  LDG.E.LTC128B R172, desc[UR36][R88.64+0x20] ;  /* 0x0000202458ac7981 */ /* 0x000164000c1e1920 */
.L_x_39:
[----:B------:R-:W-:Y:S05]  /*2710*/  BSYNC B1 ;  /* 0x0000000000017941 */ /* 0x000fea0003800000 */
.L_x_38:
        /* <DEDUP_REMOVED lines=11> */
.L_x_41:
[----:B------:R-:W-:Y:S05]  /*27d0*/  BSYNC B1 ;  /* 0x0000000000017941 */ /* 0x000fea0003800000 */
.L_x_40:
        /* <DEDUP_REMOVED lines=11> */
.L_x_43:
[----:B------:R-:W-:Y:S05]  /*2890*/  BSYNC B1 ;  /* 0x0000000000017941 */ /* 0x000fea0003800000 */
.L_x_42:
        /* <DEDUP_REMOVED lines=11> */
.L_x_45:
[----:B------:R-:W-:Y:S05]  /*2950*/  BSYNC B1 ;  /* 0x0000000000017941 */ /* 0x000fea0003800000 */
.L_x_44:
        /* <DEDUP_REMOVED lines=11> */
.L_x_47:
[----:B------:R-:W-:Y:S05]  /*2a10*/  BSYNC B1 ;  /* 0x0000000000017941 */ /* 0x000fea0003800000 */
.L_x_46:
        /* <DEDUP_REMOVED lines=11> */
.L_x_49:
[----:B------:R-:W-:Y:S05]  /*2ad0*/  BSYNC B1 ;  /* 0x0000000000017941 */ /* 0x000fea0003800000 */
.L_x_48:
        /* <DEDUP_REMOVED lines=11> */
.L_x_51:
[----:B------:R-:W-:Y:S05]  /*2b90*/  BSYNC B1 ;  /* 0x0000000000017941 */ /* 0x000fea0003800000 */
.L_x_50:
        /* <DEDUP_REMOVED lines=11> */
.L_x_53:
[----:B------:R-:W-:Y:S05]  /*2c50*/  BSYNC B1 ;  /* 0x0000000000017941 */ /* 0x000fea0003800000 */
.L_x_52:
        /* <DEDUP_REMOVED lines=11> */
.L_x_55:
[----:B------:R-:W-:Y:S05]  /*2d10*/  BSYNC B1 ;  /* 0x0000000000017941 */ /* 0x000fea0003800000 */
.L_x_54:
        /* <DEDUP_REMOVED lines=11> */
.L_x_57:
[----:B------:R-:W-:Y:S05]  /*2dd0*/  BSYNC B1 ;  /* 0x0000000000017941 */ /* 0x000fea0003800000 */
.L_x_56:
        /* <DEDUP_REMOVED lines=11> */
.L_x_59:
[----:B------:R-:W-:Y:S05]  /*2e90*/  BSYNC B1 ;  /* 0x0000000000017941 */ /* 0x000fea0003800000 */
.L_x_58:
        /* <DEDUP_REMOVED lines=11> */
.L_x_61:
[----:B------:R-:W-:Y:S05]  /*2f50*/  BSYNC B1 ;  /* 0x0000000000017941 */ /* 0x000fea0003800000 */
.L_x_60:
        /* <DEDUP_REMOVED lines=11> */
.L_x_63:
[----:B------:R-:W-:Y:S05]  /*3010*/  BSYNC B1 ;  /* 0x0000000000017941 */ /* 0x000fea0003800000 */
.L_x_62:
        /* <DEDUP_REMOVED lines=11> */
.L_x_65:
[----:B------:R-:W-:Y:S05]  /*30d0*/  BSYNC B1 ;  /* 0x0000000000017941 */ /* 0x000fea0003800000 */
.L_x_64:
        /* <DEDUP_REMOVED lines=11> */
.L_x_67:
[----:B------:R-:W-:Y:S05]  /*3190*/  BSYNC B1 ;  /* 0x0000000000017941 */ /* 0x000fea0003800000 */
.L_x_66:
        /* <DEDUP_REMOVED lines=11> */
.L_x_69:
[----:B------:R-:W-:Y:S05]  /*3250*/  BSYNC B1 ;  /* 0x0000000000017941 */ /* 0x000fea0003800000 */
.L_x_68:
        /* <DEDUP_REMOVED lines=11> */
.L_x_71:
[----:B------:R-:W-:Y:S05]  /*3310*/  BSYNC B1 ;  /* 0x0000000000017941 */ /* 0x000fea0003800000 */
.L_x_70:
        /* <DEDUP_REMOVED lines=11> */
.L_x_73:
[----:B------:R-:W-:Y:S05]  /*33d0*/  BSYNC B1 ;  /* 0x0000000000017941 */ /* 0x000fea0003800000 */
.L_x_72:
        /* <DEDUP_REMOVED lines=11> */
.L_x_75:
[----:B------:R-:W-:Y:S05]  /*3490*/  BSYNC B1 ;  /* 0x0000000000017941 */ /* 0x000fea0003800000 */
.L_x_74:
        /* <DEDUP_REMOVED lines=11> */
.L_x_77:
[----:B------:R-:W-:Y:S05]  /*3550*/  BSYNC B1 ;  /* 0x0000000000017941 */ /* 0x000fea0003800000 */
.L_x_76:
        /* <DEDUP_REMOVED lines=11> */
.L_x_79:
[----:B------:R-:W-:Y:S05]  /*3610*/  BSYNC B1 ;  /* 0x0000000000017941 */ /* 0x000fea0003800000 */
.L_x_78:
        /* <DEDUP_REMOVED lines=11> */
.L_x_81:
[----:B------:R-:W-:Y:S05]  /*36d0*/  BSYNC B1 ;  /* 0x0000000000017941 */ /* 0x000fea0003800000 */
.L_x_80:
        /* <DEDUP_REMOVED lines=11> */
.L_x_83:
[----:B------:R-:W-:Y:S05]  /*3790*/  BSYNC B1 ;  /* 0x0000000000017941 */ /* 0x000fea0003800000 */
.L_x_82:
        /* <DEDUP_REMOVED lines=11> */
.L_x_85:
[----:B------:R-:W-:Y:S05]  /*3850*/  BSYNC B1 ;  /* 0x0000000000017941 */ /* 0x000fea0003800000 */
.L_x_84:
        /* <DEDUP_REMOVED lines=11> */
.L_x_87:
[----:B------:R-:W-:Y:S05]  /*3910*/  BSYNC B1 ;  /* 0x0000000000017941 */ /* 0x000fea0003800000 */
.L_x_86:
        /* <DEDUP_REMOVED lines=11> */
.L_x_89:
[----:B------:R-:W-:Y:S05]  /*39d0*/  BSYNC B1 ;  /* 0x0000000000017941 */ /* 0x000fea0003800000 */
.L_x_88:
        /* <DEDUP_REMOVED lines=11> */
.L_x_91:
[----:B------:R-:W-:Y:S05]  /*3a90*/  BSYNC B1 ;  /* 0x0000000000017941 */ /* 0x000fea0003800000 */
.L_x_90:
        /* <DEDUP_REMOVED lines=11> */
.L_x_93:
[----:B------:R-:W-:Y:S05]  /*3b50*/  BSYNC B1 ;  /* 0x0000000000017941 */ /* 0x000fea0003800000 */
.L_x_92:
        /* <DEDUP_REMOVED lines=11> */
.L_x_95:
[----:B------:R-:W-:Y:S05]  /*3c10*/  BSYNC B1 ;  /* 0x0000000000017941 */ /* 0x000fea0003800000 */
.L_x_94:
        /* <DEDUP_REMOVED lines=11> */
.L_x_97:
[----:B------:R-:W-:Y:S05]  /*3cd0*/  BSYNC B1 ;  /* 0x0000000000017941 */ /* 0x000fea0003800000 */
.L_x_96:
        /* <DEDUP_REMOVED lines=11> */
.L_x_99:
[----:B------:R-:W-:Y:S05]  /*3d90*/  BSYNC B1 ;  /* 0x0000000000017941 */ /* 0x000fea0003800000 */
.L_x_98:
        /* <DEDUP_REMOVED lines=11> */
.L_x_101:
[----:B------:R-:W-:Y:S05]  /*3e50*/  BSYNC B1 ;  /* 0x0000000000017941 */ /* 0x000fea0003800000 */
.L_x_100:
        /* <DEDUP_REMOVED lines=11> */
.L_x_103:
[----:B------:R-:W-:Y:S05]  /*3f10*/  BSYNC B1 ;  /* 0x0000000000017941 */ /* 0x000fea0003800000 */
.L_x_102:
        /* <DEDUP_REMOVED lines=11> */
.L_x_105:
[----:B------:R-:W-:Y:S05]  /*3fd0*/  BSYNC B1 ;  /* 0x0000000000017941 */ /* 0x000fea0003800000 */
.L_x_104:
        /* <DEDUP_REMOVED lines=11> */
.L_x_107:
[----:B------:R-:W-:Y:S05]  /*4090*/  BSYNC B1 ;  /* 0x0000000000017941 */ /* 0x000fea0003800000 */
.L_x_106:
        /* <DEDUP_REMOVED lines=11> */
.L_x_109:
[----:B------:R-:W-:Y:S05]  /*4150*/  BSYNC B1 ;  /* 0x0000000000017941 */ /* 0x000fea0003800000 */
.L_x_108:
        /* <DEDUP_REMOVED lines=11> */
.L_x_111:
[----:B------:R-:W-:Y:S05]  /*4210*/  BSYNC B1 ;  /* 0x0000000000017941 */ /* 0x000fea0003800000 */
.L_x_110:
        /* <DEDUP_REMOVED lines=11> */
.L_x_113:
[----:B------:R-:W-:Y:S05]  /*42d0*/  BSYNC B1 ;  /* 0x0000000000017941 */ /* 0x000fea0003800000 */
.L_x_112:
        /* <DEDUP_REMOVED lines=11> */
.L_x_115:
[----:B------:R-:W-:Y:S05]  /*4390*/  BSYNC B1 ;  /* 0x0000000000017941 */ /* 0x000fea0003800000 */
.L_x_114:
        /* <DEDUP_REMOVED lines=11> */
.L_x_117:
[----:B------:R-:W-:Y:S05]  /*4450*/  BSYNC B1 ;  /* 0x0000000000017941 */ /* 0x000fea0003800000 */
.L_x_116:
        /* <DEDUP_REMOVED lines=11> */
.L_x_119:
[----:B------:R-:W-:Y:S05]  /*4510*/  BSYNC B1 ;  /* 0x0000000000017941 */ /* 0x000fea0003800000 */
.L_x_118:
        /* <DEDUP_REMOVED lines=11> */
.L_x_121:
[----:B------:R-:W-:Y:S05]  /*45d0*/  BSYNC B1 ;  /* 0x0000000000017941 */ /* 0x000fea0003800000 */
.L_x_120:
        /* <DEDUP_REMOVED lines=11> */
.L_x_123:
[----:B------:R-:W-:Y:S05]  /*4690*/  BSYNC B1 ;  /* 0x0000000000017941 */ /* 0x000fea0003800000 */
.L_x_122:
        /* <DEDUP_REMOVED lines=11> */
.L_x_125:
[----:B------:R-:W-:Y:S05]  /*4750*/  BSYNC B1 ;  /* 0x0000000000017941 */ /* 0x000fea0003800000 */
.L_x_124:
        /* <DEDUP_REMOVED lines=11> */
.L_x_127:
[----:B------:R-:W-:Y:S05]  /*4810*/  BSYNC B1 ;  /* 0x0000000000017941 */ /* 0x000fea0003800000 */
.L_x_126:
        /* <DEDUP_REMOVED lines=11> */
.L_x_129:
[----:B------:R-:W-:Y:S05]  /*48d0*/  BSYNC B1 ;  /* 0x0000000000017941 */ /* 0x000fea0003800000 */
.L_x_128:
        /* <DEDUP_REMOVED lines=11> */
.L_x_131:
[----:B------:R-:W-:Y:S05]  /*4990*/  BSYNC B1 ;  /* 0x0000000000017941 */ /* 0x000fea0003800000 */
.L_x_130:
        /* <DEDUP_REMOVED lines=11> */
.L_x_133:
[----:B------:R-:W-:Y:S05]  /*4a50*/  BSYNC B1 ;  /* 0x0000000000017941 */ /* 0x000fea0003800000 */
.L_x_132:
        /* <DEDUP_REMOVED lines=11> */
.L_x_135:
[----:B------:R-:W-:Y:S05]  /*4b10*/  BSYNC B1 ;  /* 0x0000000000017941 */ /* 0x000fea0003800000 */
.L_x_134:
        /* <DEDUP_REMOVED lines=11> */
.L_x_137:
[----:B------:R-:W-:Y:S05]  /*4bd0*/  BSYNC B1 ;  /* 0x0000000000017941 */ /* 0x000fea0003800000 */
.L_x_136:
        /* <DEDUP_REMOVED lines=11> */
.L_x_139:
[----:B------:R-:W-:Y:S05]  /*4c90*/  BSYNC B1 ;  /* 0x0000000000017941 */ /* 0x000fea0003800000 */
.L_x_138:
        /* <DEDUP_REMOVED lines=11> */
.L_x_141:
[----:B------:R-:W-:Y:S05]  /*4d50*/  BSYNC B1 ;  /* 0x0000000000017941 */ /* 0x000fea0003800000 */
.L_x_140:
        /* <DEDUP_REMOVED lines=11> */
.L_x_143:
[----:B------:R-:W-:Y:S05]  /*4e10*/  BSYNC B1 ;  /* 0x0000000000017941 */ /* 0x000fea0003800000 */
.L_x_142:
        /* <DEDUP_REMOVED lines=11> */
.L_x_145:
[----:B------:R-:W-:Y:S05]  /*4ed0*/  BSYNC B1 ;  /* 0x0000000000017941 */ /* 0x000fea0003800000 */
.L_x_144:
        /* <DEDUP_REMOVED lines=11> */
.L_x_147:
[----:B------:R-:W-:Y:S05]  /*4f90*/  BSYNC B1 ;  /* 0x0000000000017941 */ /* 0x000fea0003800000 */
.L_x_146:
        /* <DEDUP_REMOVED lines=11> */
.L_x_149:
[----:B------:R-:W-:Y:S05]  /*5050*/  BSYNC B1 ;  /* 0x0000000000017941 */ /* 0x000fea0003800000 */
.L_x_148:
        /* <DEDUP_REMOVED lines=11> */
.L_x_151:
[----:B------:R-:W-:Y:S05]  /*5110*/  BSYNC B1 ;  /* 0x0000000000017941 */ /* 0x000fea0003800000 */
.L_x_150:
[----:B-----5:R-:W-:Y:S01]  /*5120*/  LOP3.LUT R8, R172, 0xffffe000, RZ, 0xc0, !PT ;  /* 0xffffe000ac087812 */ /* 0x020fe200078ec0ff */
[----:B------:R-:W-:Y:S01]  /*5130*/  BSSY B1, `(.L_x_152) ;  /* 0x000000d000017945 */ /* 0x000fe20003800000 */
[----:B------:R-:W-:-:S03]  /*5140*/  IADD3 R153, P1, R153, 0x80, RZ ;  /* 0x0000008099997810 */ /* 0x000fc60007f3e0ff */
[----:B---3--:R-:W-:Y:S01]  /*5150*/  FMUL R91, R8, R155 ;  /* 0x0000009b085b7220 */ /* 0x008fe20000400000 */
[----:B------:R-:W-:Y:S02]  /*5160*/  @P2 IMAD.MOV.U32 R8, RZ, RZ, R168 ;  /* 0x000000ffff082224 */ /* 0x000fe400078e00a8 */
[----:B------:R-:W-:Y:S02]  /*5170*/  IMAD.X R9, RZ, RZ, R9, P1 ;  /* 0x000000ffff097224 */ /* 0x000fe400008e0609 */
[----:B------:R-:W-:Y:S01]  /*5180*/  FFMA R91, R150, R154, R91 ;  /* 0x0000009a965b7223 */ /* 0x000fe2000000005b */
[----:B------:R-:W-:Y:S01]  /*5190*/  ISETP.GT.AND P1, PT, R0, 0x79, P0 ;  /* 0x000000790000780c */ /* 0x000fe20000724270 */
[----:B------:R-:W-:-:S03]  /*51a0*/  IMAD R90, R9, R14, RZ ;  /* 0x0000000e095a7224 */ /* 0x000fc600078e02ff */
[----:B------:R-:W-:Y:S01]  /*51b0*/  F2FP.TF32.F32.PACK_B R91, R91 ;  /* 0x0000005bff5b723e */ /* 0x000fe200024050ff */
[----:B------:R-:W-:-:S05]  /*51c0*/  @P2 IMAD.MOV.U32 R9, RZ, RZ, R169 ;  /* 0x000000ffff092224 */ /* 0x000fca00078e00a9 */
[----:B------:R3:W-:Y:S03]  /*51d0*/  @P2 STG.E desc[UR36][R8.64+0x1e0], R91 ;  /* 0x0001e05b08002986 */ /* 0x0007e6000c101924 */
[----:B------:R-:W-:Y:S05]  /*51e0*/  @!P1 BRA `(.L_x_153) ;  /* 0x0000000000049947 */ /* 0x000fea0003800000 */
[----:B------:R0:W5:Y:S02]  /*51f0*/  LDG.E.LTC128B R172, desc[UR36][R88.64+0x1e4] ;  /* 0x0001e42458ac7981 */ /* 0x000164000c1e1920 */
.L_x_153:
[----:B------:R-:W-:Y:S05]  /*5200*/  BSYNC B1 ;  /* 0x0000000000017941 */ /* 0x000fea0003800000 */
.L_x_152:
[----:B0-2--5:R-:W-:Y:S01]  /*5210*/  LOP3.LUT R88, R172, 0xffffe000, RZ, 0xc0, !PT ;  /* 0xffffe000ac587812 */ /* 0x025fe200078ec0ff */
[----:B------:R-:W-:Y:S01]  /*5220*/  IMAD R97, R153, R15, R90 ;  /* 0x0000000f99617224 */ /* 0x000fe200078e025a */
[----:B------:R-:W-:Y:S01]  /*5230*/  ISETP.GT.AND P0, PT, R3, 0x80, PT ;  /* 0x000000800300780c */ /* 0x000fe20003f04270 */
[----:B---3--:R-:W-:-:S04]  /*5240*/  IMAD.WIDE.U32 R8, R153, R14, R156 ;  /* 0x0000000e99087225 */ /* 0x008fc800078e009c */
[----:B------:R-:W-:Y:S01]  /*5250*/  FMUL R88, R88, R155 ;  /* 0x0000009b58587220 */ /* 0x000fe20000400000 */
[----:B------:R-:W-:Y:S01]  /*5260*/  ISETP.GT.AND P3, PT, R0, RZ, P0 ;  /* 0x000000ff0000720c */ /* 0x000fe20000764270 */
[----:B------:R-:W-:Y:S02]  /*5270*/  IMAD.IADD R9, R9, 0x1, R97 ;  /* 0x0000000109097824 */ /* 0x000fe400078e0261 */
[----:B------:R-:W-:Y:S01]  /*5280*/  FFMA R151, R151, R154, R88 ;  /* 0x0000009a97977223 */ /* 0x000fe20000000058 */
[----:B------:R-:W-:-:S04]  /*5290*/  LEA R88, P2, R8, R10, 0x2 ;  /* 0x0000000a08587211 */ /* 0x000fc800078410ff */
[----:B------:R-:W-:Y:S02]  /*52a0*/  F2FP.TF32.F32.PACK_B R151, R151 ;  /* 0x00000097ff97723e */ /* 0x000fe400024050ff */
[----:B------:R-:W-:-:S03]  /*52b0*/  LEA.HI.X R89, R8, R11, R9, 0x2, P2 ;  /* 0x0000000b08597211 */ /* 0x000fc600010f1409 */
[----:B------:R0:W-:Y:S04]  /*52c0*/  @P1 STG.E desc[UR36][R168.64+0x1e4], R151 ;  /* 0x0001e497a8001986 */ /* 0x0001e8000c101924 */
[----:B------:R-:W2:Y:S01]  /*52d0*/  @P3 LDG.E.LTC128B R172, desc[UR36][R88.64] ;  /* 0x0000002458ac3981 */ /* 0x000ea2000c1e1920 */
[----:B------:R-:W-:Y:S01]  /*52e0*/  IMAD.WIDE.U32 R8, R153, R14, R6 ;  /* 0x0000000e99087225 */ /* 0x000fe200078e0006 */
[----:B------:R-:W-:Y:S01]  /*52f0*/  SHF.L.U64.HI R95, R4, 0x9, R5 ;  /* 0x00000009045f7819 */ /* 0x000fe20000010205 */
[----:B------:R-:W-:Y:S01]  /*5300*/  BSSY B1, `(.L_x_154) ;  /* 0x0000011000017945 */ /* 0x000fe20003800000 */
[----:B------:R-:W-:Y:S01]  /*5310*/  ISETP.GT.AND P2, PT, R0, 0x1, P0 ;  /* 0x000000010000780c */ /* 0x000fe20000744270 */
[----:B------:R-:W-:Y:S02]  /*5320*/  IMAD.IADD R9, R97, 0x1, R9 ;  /* 0x0000000161097824 */ /* 0x000fe400078e0209 */
[----:B------:R-:W-:Y:S01]  /*5330*/  IMAD.SHL.U32 R93, R4, 0x200, RZ ;  /* 0x00000200045d7824 */ /* 0x000fe200078e00ff */
[----:B--2---:R-:W-:-:S05]  /*5340*/  LOP3.LUT R90, R172, 0xffffe000, RZ, 0xc0, !PT ;  /* 0xffffe000ac5a7812 */ /* 0x004fca00078ec0ff */
[----:B------:R-:W-:Y:S01]  /*5350*/  FMUL R15, R90, R155 ;  /* 0x0000009b5a0f7220 */ /* 0x000fe20000400000 */
[----:B------:R-:W-:Y:S01]  /*5360*/  IMAD.WIDE.U32 R90, R23, R12, R8 ;  /* 0x0000000c175a7225 */ /* 0x000fe200078e0008 */
[----:B------:R-:W-:-:S03]  /*5370*/  IADD3 R8, P1, R93, R158, RZ ;  /* 0x0000009e5d087210 */ /* 0x000fc60007f3e0ff */
[----:B------:R-:W-:Y:S01]  /*5380*/  FFMA R15, R24, R154, R15 ;  /* 0x0000009a180f7223 */ /* 0x000fe2000000000f */
[----:B------:R-:W-:Y:S01]  /*5390*/  IMAD.IADD R5, R13, 0x1, R91 ;  /* 0x000000010d057824 */ /* 0x000fe200078e025b */
[C---:B------:R-:W-:Y:S01]  /*53a0*/  LEA R4, P4, R90.reuse, R10, 0x2 ;  /* 0x0000000a5a047211 */ /* 0x040fe200078810ff */
[----:B------:R-:W-:Y:S02]  /*53b0*/  IMAD.X R9, R95, 0x1, R159, P1 ;  /* 0x000000015f097824 */ /* 0x000fe400008e069f */
[----:B------:R-:W-:Y:S02]  /*53c0*/  F2FP.TF32.F32.PACK_B R15, R15 ;  /* 0x0000000fff0f723e */ /* 0x000fe400024050ff */
[----:B------:R-:W-:-:S03]  /*53d0*/  LEA.HI.X R5, R90, R11, R5, 0x2, P4 ;  /* 0x0000000b5a057211 */ /* 0x000fc600020f1405 */
[----:B------:R0:W-:Y:S01]  /*53e0*/  @P3 STG.E desc[UR36][R8.64], R15 ;  /* 0x0000000f08003986 */ /* 0x0001e2000c101924 */
[----:B------:R-:W-:Y:S05]  /*53f0*/  @!P2 BRA `(.L_x_155) ;  /* 0x000000000004a947 */ /* 0x000fea0003800000 */
[----:B------:R2:W5:Y:S02]  /*5400*/  LDG.E.LTC128B R172, desc[UR36][R4.64+0x4] ;  /* 0x0000042404ac7981 */ /* 0x000564000c1e1920 */
.L_x_155:
[----:B------:R-:W-:Y:S05]  /*5410*/  BSYNC B1 ;  /* 0x0000000000017941 */ /* 0x000fea0003800000 */
.L_x_154:
[----:B-----5:R-:W-:Y:S01]  /*5420*/  LOP3.LUT R24, R172, 0xffffe000, RZ, 0xc0, !PT ;  /* 0xffffe000ac187812 */ /* 0x020fe200078ec0ff */
[----:B0-----:R-:W-:Y:S01]  /*5430*/  IMAD.WIDE.U32 R14, R153, R14, R160 ;  /* 0x0000000e990e7225 */ /* 0x001fe200078e00a0 */
[----:B------:R-:W-:Y:S01]  /*5440*/  ISETP.GT.AND P1, PT, R3, 0x88, PT ;  /* 0x000000880300780c */ /* 0x000fe20003f24270 */
[----:B------:R-:W-:Y:S02]  /*5450*/  BSSY B1, `(.L_x_156) ;  /* 0x000000f000017945 */ /* 0x000fe40003800000 */
[----:B------:R-:W-:Y:S01]  /*5460*/  FMUL R24, R24, R155 ;  /* 0x0000009b18187220 */ /* 0x000fe20000400000 */
[----:B------:R-:W-:Y:S01]  /*5470*/  ISETP.GT.AND P3, PT, R0, RZ, P1 ;  /* 0x000000ff0000720c */ /* 0x000fe20000f64270 */
[----:B------:R-:W-:Y:S01]  /*5480*/  IMAD.IADD R97, R97, 0x1, R15 ;  /* 0x0000000161617824 */ /* 0x000fe200078e020f */
[----:B------:R-:W-:Y:S01]  /*5490*/  IADD3 R20, P5, R20, R14, RZ ;  /* 0x0000000e14147210 */ /* 0x000fe20007fbe0ff */
[----:B------:R-:W-:Y:S01]  /*54a0*/  FFMA R25, R25, R154, R24 ;  /* 0x0000009a19197223 */ /* 0x000fe20000000018 */
[----:B------:R-:W-:-:S03]  /*54b0*/  IADD3 R14, P4, R6, R14, RZ ;  /* 0x0000000e060e7210 */ /* 0x000fc60007f9e0ff */
[----:B------:R-:W-:Y:S01]  /*54c0*/  IMAD.X R156, R97, 0x1, R157, P5 ;  /* 0x00000001619c7824 */ /* 0x000fe200028e069d */
[----:B------:R-:W-:Y:S01]  /*54d0*/  F2FP.TF32.F32.PACK_B R25, R25 ;  /* 0x00000019ff19723e */ /* 0x000fe200024050ff */
[----:B------:R-:W-:Y:S01]  /*54e0*/  IMAD.X R15, R7, 0x1, R97, P4 ;  /* 0x00000001070f7824 */ /* 0x000fe200020e0661 */
[----:B------:R-:W-:-:S03]  /*54f0*/  LEA R6, P5, R20, R10, 0x2 ;  /* 0x0000000a14067211 */ /* 0x000fc600078a10ff */
[----:B------:R0:W-:Y:S01]  /*5500*/  @P2 STG.E desc[UR36][R8.64+0x4], R25 ;  /* 0x0000041908002986 */ /* 0x0001e2000c101924 */
[----:B------:R-:W-:Y:S01]  /*5510*/  LEA.HI.X R7, R20, R11, R156, 0x2, P5 ;  /* 0x0000000b14077211 */ /* 0x000fe200028f149c */
[----:B------:R-:W-:Y:S08]  /*5520*/  @!P3 BRA `(.L_x_157) ;  /* 0x000000000004b947 */ /* 0x000ff00003800000 */
[----:B------:R3:W5:Y:S02]  /*5530*/  LDG.E.LTC128B R172, desc[UR36][R6.64] ;  /* 0x0000002406ac7981 */ /* 0x000764000c1e1920 */
.L_x_157:
[----:B------:R-:W-:Y:S05]  /*5540*/  BSYNC B1 ;  /* 0x0000000000017941 */ /* 0x000fea0003800000 */
.L_x_156:
[----:B---3-5:R-:W-:Y:S01]  /*5550*/  LOP3.LUT R6, R172, 0xffffe000, RZ, 0xc0, !PT ;  /* 0xffffe000ac067812 */ /* 0x028fe200078ec0ff */
[----:B------:R-:W-:Y:S01]  /*5560*/  IMAD.WIDE.U32 R14, R23, R12, R14 ;  /* 0x0000000c170e7225 */ /* 0x000fe200078e000e */
[----:B------:R-:W-:Y:S01]  /*5570*/  ISETP.GT.AND P2, PT, R0, 0x1, P1 ;  /* 0x000000010000780c */ /* 0x000fe20000f44270 */
[----:B------:R-:W-:Y:S02]  /*5580*/  BSSY B1, `(.L_x_158) ;  /* 0x000000c000017945 */ /* 0x000fe40003800000 */
[----:B------:R-:W-:Y:S01]  /*5590*/  FMUL R3, R6, R155 ;  /* 0x0000009b06037220 */ /* 0x000fe20000400000 */
[----:B------:R-:W-:Y:S01]  /*55a0*/  IADD3 R6, P4, R8, R165, RZ ;  /* 0x000000a508067210 */ /* 0x000fe20007f9e0ff */
[----:B------:R-:W-:Y:S01]  /*55b0*/  IMAD.IADD R13, R13, 0x1, R15 ;  /* 0x000000010d0d7824 */ /* 0x000fe200078e020f */
[----:B------:R-:W-:Y:S01]  /*55c0*/  LEA R10, P5, R14, R10, 0x2 ;  /* 0x0000000a0e0a7211 */ /* 0x000fe200078a10ff */
[----:B------:R-:W-:Y:S02]  /*55d0*/  FFMA R3, R26, R154, R3 ;  /* 0x0000009a1a037223 */ /* 0x000fe40000000003 */
[----:B------:R-:W-:Y:S01]  /*55e0*/  IMAD.X R7, R9, 0x1, R167, P4 ;  /* 0x0000000109077824 */ /* 0x000fe200020e06a7 */
[----:B------:R-:W-:-:S02]  /*55f0*/  LEA.HI.X R11, R14, R11, R13, 0x2, P5 ;  /* 0x0000000b0e0b7211 */ /* 0x000fc400028f140d */
[----:B------:R-:W-:-:S05]  /*5600*/  F2FP.TF32.F32.PACK_B R3, R3 ;  /* 0x00000003ff03723e */ /* 0x000fca00024050ff */
[----:B------:R3:W-:Y:S01]  /*5610*/  @P3 STG.E desc[UR36][R6.64], R3 ;  /* 0x0000000306003986 */ /* 0x0007e2000c101924 */
[----:B------:R-:W-:Y:S05]  /*5620*/  @!P2 BRA `(.L_x_159) ;  /* 0x000000000004a947 */ /* 0x000fea0003800000 */
[----:B------:R0:W5:Y:S02]  /*5630*/  LDG.E.LTC128B R172, desc[UR36][R10.64+0x4] ;  /* 0x000004240aac7981 */ /* 0x000164000c1e1920 */
.L_x_159:
[----:B------:R-:W-:Y:S05]  /*5640*/  BSYNC B1 ;  /* 0x0000000000017941 */ /* 0x000fea0003800000 */
.L_x_158:
[----:B-----5:R-:W-:Y:S01]  /*5650*/  LOP3.LUT R12, R172, 0xffffe000, RZ, 0xc0, !PT ;  /* 0xffffe000ac0c7812 */ /* 0x020fe200078ec0ff */
[----:B------:R-:W-:Y:S01]  /*5660*/  BSSY B1, `(.L_x_160) ;  /* 0x0000008000017945 */ /* 0x000fe20003800000 */
[----:B------:R-:W-:-:S03]  /*5670*/  ISETP.GT.AND P3, PT, R0, 0x8, P0 ;  /* 0x000000080000780c */ /* 0x000fc60000764270 */
[----:B------:R-:W-:-:S04]  /*5680*/  FMUL R12, R12, R155 ;  /* 0x0000009b0c0c7220 */ /* 0x000fc80000400000 */
[----:B------:R-:W-:-:S05]  /*5690*/  FFMA R27, R27, R154, R12 ;  /* 0x0000009a1b1b7223 */ /* 0x000fca000000000c */
[----:B------:R-:W-:-:S05]  /*56a0*/  F2FP.TF32.F32.PACK_B R27, R27 ;  /* 0x0000001bff1b723e */ /* 0x000fca00024050ff */
[----:B------:R0:W-:Y:S01]  /*56b0*/  @P2 STG.E desc[UR36][R6.64+0x4], R27 ;  /* 0x0000041b06002986 */ /* 0x0001e2000c101924 */
[----:B------:R-:W-:Y:S05]  /*56c0*/  @!P3 BRA `(.L_x_161) ;  /* 0x000000000004b947 */ /* 0x000fea0003800000 */
[----:B------:R0:W5:Y:S02]  /*56d0*/  LDG.E.LTC128B R172, desc[UR36][R4.64+0x20] ;  /* 0x0000202404ac7981 */ /* 0x000164000c1e1920 */
.L_x_161:
[----:B------:R-:W-:Y:S05]  /*56e0*/  BSYNC B1 ;  /* 0x0000000000017941 */ /* 0x000fea0003800000 */
.L_x_160:
[----:B0--3-5:R-:W-:Y:S01]  /*56f0*/  LOP3.LUT R6, R172, 0xffffe000, RZ, 0xc0, !PT ;  /* 0xffffe000ac067812 */ /* 0x029fe200078ec0ff */
[----:B------:R-:W-:Y:S01]  /*5700*/  IMAD.MOV.U32 R7, RZ, RZ, R9 ;  /* 0x000000ffff077224 */ /* 0x000fe200078e0009 */
[----:B------:R-:W-:Y:S01]  /*5710*/  ISETP.GT.AND P2, PT, R0, 0x9, P0 ;  /* 0x000000090000780c */ /* 0x000fe20000744270 */
[----:B------:R-:W-:Y:S02]  /*5720*/  BSSY B1, `(.L_x_162) ;  /* 0x0000008000017945 */ /* 0x000fe40003800000 */
[----:B------:R-:W-:Y:S01]  /*5730*/  FMUL R3, R6, R155 ;  /* 0x0000009b06037220 */ /* 0x000fe20000400000 */
[----:B------:R-:W-:-:S03]  /*5740*/  IMAD.MOV.U32 R6, RZ, RZ, R8 ;  /* 0x000000ffff067224 */ /* 0x000fc600078e0008 */
[----:B------:R-:W-:-:S05]  /*5750*/  FFMA R3, R28, R154, R3 ;  /* 0x0000009a1c037223 */ /* 0x000fca0000000003 */
[----:B------:R-:W-:-:S05]  /*5760*/  F2FP.TF32.F32.PACK_B R3, R3 ;  /* 0x00000003ff03723e */ /* 0x000fca00024050ff */
[----:B------:R0:W-:Y:S01]  /*5770*/  @P3 STG.E desc[UR36][R6.64+0x20], R3 ;  /* 0x0000200306003986 */ /* 0x0001e2000c101924 */
[----:B------:R-:W-:Y:S05]  /*5780*/  @!P2 BRA `(.L_x_163) ;  /* 0x000000000004a947 */ /* 0x000fea0003800000 */
[----:B------:R3:W5:Y:S02]  /*5790*/  LDG.E.LTC128B R172, desc[UR36][R4.64+0x24] ;  /* 0x0000242404ac7981 */ /* 0x000764000c1e1920 */
.L_x_163:
[----:B------:R-:W-:Y:S05]  /*57a0*/  BSYNC B1 ;  /* 0x0000000000017941 */ /* 0x000fea0003800000 */
.L_x_162:
        /* <DEDUP_REMOVED lines=9> */
.L_x_165:
[----:B------:R-:W-:Y:S05]  /*5840*/  BSYNC B1 ;  /* 0x0000000000017941 */ /* 0x000fea0003800000 */
.L_x_164:
[----:B-----5:R-:W-:Y:S01]  /*5850*/  LOP3.LUT R12, R172, 0xffffe000, RZ, 0xc0, !PT ;  /* 0xffffe000ac0c7812 */ /* 0x020fe200078ec0ff */
[----:B------:R-:W-:Y:S01]  /*5860*/  BSSY B1, `(.L_x_166) ;  /* 0x000000a000017945 */ /* 0x000fe20003800000 */
[----:B------:R-:W-:Y:S02]  /*5870*/  IADD3 R8, P3, R165, R8, RZ ;  /* 0x00000008a5087210 */ /* 0x000fe40007f7e0ff */
[----:B------:R-:W-:Y:S01]  /*5880*/  ISETP.GT.AND P2, PT, R0, 0x9, P1 ;  /* 0x000000090000780c */ /* 0x000fe20000f44270 */
[----:B0-----:R-:W-:Y:S02]  /*5890*/  FMUL R3, R12, R155 ;  /* 0x0000009b0c037220 */ /* 0x001fe40000400000 */
[----:B------:R-:W-:Y:S02]  /*58a0*/  IMAD.X R9, R167, 0x1, R9, P3 ;  /* 0x00000001a7097824 */ /* 0x000fe400018e0609 */
[----:B------:R-:W-:-:S05]  /*58b0*/  FFMA R3, R30, R154, R3 ;  /* 0x0000009a1e037223 */ /* 0x000fca0000000003 */
[----:B------:R-:W-:-:S05]  /*58c0*/  F2FP.TF32.F32.PACK_B R3, R3 ;  /* 0x00000003ff03723e */ /* 0x000fca00024050ff */
[----:B------:R0:W-:Y:S01]  /*58d0*/  @P4 STG.E desc[UR36][R8.64+0x20], R3 ;  /* 0x0000200308004986 */ /* 0x0001e2000c101924 */
[----:B------:R-:W-:Y:S05]  /*58e0*/  @!P2 BRA `(.L_x_167) ;  /* 0x000000000004a947 */ /* 0x000fea0003800000 */
[----:B------:R0:W5:Y:S02]  /*58f0*/  LDG.E.LTC128B R172, desc[UR36][R10.64+0x24] ;  /* 0x000024240aac7981 */ /* 0x000164000c1e1920 */
.L_x_167:
[----:B------:R-:W-:Y:S05]  /*5900*/  BSYNC B1 ;  /* 0x0000000000017941 */ /* 0x000fea0003800000 */
.L_x_166:
[----:B0----5:R-:W-:Y:S01]  /*5910*/  LOP3.LUT R8, R172, 0xffffe000, RZ, 0xc0, !PT ;  /* 0xffffe000ac087812 */ /* 0x021fe200078ec0ff */
[----:B------:R-:W-:Y:S01]  /*5920*/  BSSY B1, `(.L_x_168) ;  /* 0x000000a000017945 */ /* 0x000fe20003800000 */
[----:B------:R-:W-:-:S03]  /*5930*/  ISETP.GT.AND P3, PT, R0, 0x10, P0 ;  /* 0x000000100000780c */ /* 0x000fc60000764270 */
[----:B------:R-:W-:Y:S01]  /*5940*/  FMUL R12, R8, R155 ;  /* 0x0000009b080c7220 */ /* 0x000fe20000400000 */
[----:B------:R-:W-:-:S03]  /*5950*/  IADD3 R8, P4, P5, R165, R158, R93 ;  /* 0x0000009ea5087210 */ /* 0x000fc60007d9e05d */
[----:B------:R-:W-:Y:S01]  /*5960*/  FFMA R31, R31, R154, R12 ;  /* 0x0000009a1f1f7223 */ /* 0x000fe2000000000c */
[----:B------:R-:W-:-:S04]  /*5970*/  IADD3.X R9, R167, R159, R95, P4, P5 ;  /* 0x0000009fa7097210 */ /* 0x000fc800027ea45f */
[----:B------:R-:W-:-:S05]  /*5980*/  F2FP.TF32.F32.PACK_B R31, R31 ;  /* 0x0000001fff1f723e */ /* 0x000fca00024050ff */
[----:B------:R0:W-:Y:S01]  /*5990*/  @P2 STG.E desc[UR36][R8.64+0x24], R31 ;  /* 0x0000241f08002986 */ /* 0x0001e2000c101924 */
[----:B------:R-:W-:Y:S05]  /*59a0*/  @!P3 BRA `(.L_x_169) ;  /* 0x000000000004b947 */ /* 0x000fea0003800000 */
[----:B------:R0:W5:Y:S02]  /*59b0*/  LDG.E.LTC128B R172, desc[UR36][R4.64+0x40] ;  /* 0x0000402404ac7981 */ /* 0x000164000c1e1920 */
.L_x_169:
[----:B------:R-:W-:Y:S05]  /*59c0*/  BSYNC B1 ;  /* 0x0000000000017941 */ /* 0x000fea0003800000 */
.L_x_168:
        /* <DEDUP_REMOVED lines=9> */
.L_x_171:
[----:B------:R-:W-:Y:S05]  /*5a60*/  BSYNC B1 ;  /* 0x0000000000017941 */ /* 0x000fea0003800000 */
.L_x_170:
        /* <DEDUP_REMOVED lines=9> */
.L_x_173:
[----:B------:R-:W-:Y:S05]  /*5b00*/  BSYNC B1 ;  /* 0x0000000000017941 */ /* 0x000fea0003800000 */
.L_x_172:
[----:B-----5:R-:W-:Y:S01]  /*5b10*/  LOP3.LUT R12, R172, 0xffffe000, RZ, 0xc0, !PT ;  /* 0xffffe000ac0c7812 */ /* 0x020fe200078ec0ff */
[----:B------:R-:W-:Y:S01]  /*5b20*/  BSSY B1, `(.L_x_174) ;  /* 0x0000008000017945 */ /* 0x000fe20003800000 */
[----:B------:R-:W-:-:S03]  /*5b30*/  ISETP.GT.AND P2, PT, R0, 0x11, P1 ;  /* 0x000000110000780c */ /* 0x000fc60000f44270 */
[----:B0-----:R-:W-:-:S04]  /*5b40*/  FMUL R3, R12, R155 ;  /* 0x0000009b0c037220 */ /* 0x001fc80000400000 */
[----:B------:R-:W-:-:S05]  /*5b50*/  FFMA R3, R34, R154, R3 ;  /* 0x0000009a22037223 */ /* 0x000fca0000000003 */
[----:B------:R-:W-:-:S05]  /*5b60*/  F2FP.TF32.F32.PACK_B R3, R3 ;  /* 0x00000003ff03723e */ /* 0x000fca00024050ff */
[----:B------:R0:W-:Y:S01]  /*5b70*/  @P3 STG.E desc[UR36][R8.64+0x40], R3 ;  /* 0x0000400308003986 */ /* 0x0001e2000c101924 */
[----:B------:R-:W-:Y:S05]  /*5b80*/  @!P2 BRA `(.L_x_175) ;  /* 0x000000000004a947 */ /* 0x000fea0003800000 */
[----:B------:R0:W5:Y:S02]  /*5b90*/  LDG.E.LTC128B R172, desc[UR36][R10.64+0x44] ;  /* 0x000044240aac7981 */ /* 0x000164000c1e1920 */
.L_x_175:
[----:B------:R-:W-:Y:S05]  /*5ba0*/  BSYNC B1 ;  /* 0x0000000000017941 */ /* 0x000fea0003800000 */
.L_x_174:
        /* <DEDUP_REMOVED lines=9> */
.L_x_177:
[----:B------:R-:W-:Y:S05]  /*5c40*/  BSYNC B1 ;  /* 0x0000000000017941 */ /* 0x000fea0003800000 */
.L_x_176:
        /* <DEDUP_REMOVED lines=9> */
.L_x_179:
[----:B------:R-:W-:Y:S05]  /*5ce0*/  BSYNC B1 ;  /* 0x0000000000017941 */ /* 0x000fea0003800000 */
.L_x_178:
        /* <DEDUP_REMOVED lines=9> */
.L_x_181:
[----:B------:R-:W-:Y:S05]  /*5d80*/  BSYNC B1 ;  /* 0x0000000000017941 */ /* 0x000fea0003800000 */
.L_x_180:
        /* <DEDUP_REMOVED lines=9> */
.L_x_183:
[----:B------:R-:W-:Y:S05]  /*5e20*/  BSYNC B1 ;  /* 0x0000000000017941 */ /* 0x000fea0003800000 */
.L_x_182:
        /* <DEDUP_REMOVED lines=9> */
.L_x_185:
[----:B------:R-:W-:Y:S05]  /*5ec0*/  BSYNC B1 ;  /* 0x0000000000017941 */ /* 0x000fea0003800000 */
.L_x_184:
        /* <DEDUP_REMOVED lines=9> */
.L_x_187:
[----:B------:R-:W-:Y:S05]  /*5f60*/  BSYNC B1 ;  /* 0x0000000000017941 */ /* 0x000fea0003800000 */
.L_x_186:
        /* <DEDUP_REMOVED lines=9> */
.L_x_189:
[----:B------:R-:W-:Y:S05]  /*6000*/  BSYNC B1 ;  /* 0x0000000000017941 */ /* 0x000fea0003800000 */
.L_x_188:
        /* <DEDUP_REMOVED lines=9> */
.L_x_191:
[----:B------:R-:W-:Y:S05]  /*60a0*/  BSYNC B1 ;  /* 0x0000000000017941 */ /* 0x000fea0003800000 */
.L_x_190:
        /* <DEDUP_REMOVED lines=9> */
.L_x_193:
[----:B------:R-:W-:Y:S05]  /*6140*/  BSYNC B1 ;  /* 0x0000000000017941 */ /* 0x000fea0003800000 */
.L_x_192:
        /* <DEDUP_REMOVED lines=9> */
.L_x_195:
[----:B------:R-:W-:Y:S05]  /*61e0*/  BSYNC B1 ;  /* 0x0000000000017941 */ /* 0x000fea0003800000 */
.L_x_194:
        /* <DEDUP_REMOVED lines=9> */
.L_x_197:
[----:B------:R-:W-:Y:S05]  /*6280*/  BSYNC B1 ;  /* 0x0000000000017941 */ /* 0x000fea0003800000 */
.L_x_196:
        /* <DEDUP_REMOVED lines=9> */
.L_x_199:
[----:B------:R-:W-:Y:S05]  /*6320*/  BSYNC B1 ;  /* 0x0000000000017941 */ /* 0x000fea0003800000 */
.L_x_198:
        /* <DEDUP_REMOVED lines=9> */
.L_x_201:
[----:B------:R-:W-:Y:S05]  /*63c0*/  BSYNC B1 ;  /* 0x0000000000017941 */ /* 0x000fea0003800000 */
.L_x_200:
        /* <DEDUP_REMOVED lines=9> */
.L_x_203:
[----:B------:R-:W-:Y:S05]  /*6460*/  BSYNC B1 ;  /* 0x0000000000017941 */ /* 0x000fea0003800000 */
.L_x_202:
        /* <DEDUP_REMOVED lines=9> */
.L_x_205:
[----:B------:R-:W-:Y:S05]  /*6500*/  BSYNC B1 ;  /* 0x0000000000017941 */ /* 0x000fea0003800000 */
.L_x_204:
        /* <DEDUP_REMOVED lines=9> */
.L_x_207:
[----:B------:R-:W-:Y:S05]  /*65a0*/  BSYNC B1 ;  /* 0x0000000000017941 */ /* 0x000fea0003800000 */
.L_x_206:
        /* <DEDUP_REMOVED lines=9> */
.L_x_209:
[----:B------:R-:W-:Y:S05]  /*6640*/  BSYNC B1 ;  /* 0x0000000000017941 */ /* 0x000fea0003800000 */
.L_x_208:
        /* <DEDUP_REMOVED lines=9> */
.L_x_211:
[----:B------:R-:W-:Y:S05]  /*66e0*/  BSYNC B1 ;  /* 0x0000000000017941 */ /* 0x000fea0003800000 */
.L_x_210:
        /* <DEDUP_REMOVED lines=9> */
.L_x_213:
[----:B------:R-:W-:Y:S05]  /*6780*/  BSYNC B1 ;  /* 0x0000000000017941 */ /* 0x000fea0003800000 */
.L_x_212:
        /* <DEDUP_REMOVED lines=9> */
.L_x_215:
[----:B------:R-:W-:Y:S05]  /*6820*/  BSYNC B1 ;  /* 0x0000000000017941 */ /* 0x000fea0003800000 */
.L_x_214:
        /* <DEDUP_REMOVED lines=9> */
.L_x_217:
[----:B------:R-:W-:Y:S05]  /*68c0*/  BSYNC B1 ;  /* 0x0000000000017941 */ /* 0x000fea0003800000 */
.L_x_216:
        /* <DEDUP_REMOVED lines=9> */
.L_x_219:
[----:B------:R-:W-:Y:S05]  /*6960*/  BSYNC B1 ;  /* 0x0000000000017941 */ /* 0x000fea0003800000 */
.L_x_218:
        /* <DEDUP_REMOVED lines=9> */
.L_x_221:
[----:B------:R-:W-:Y:S05]  /*6a00*/  BSYNC B1 ;  /* 0x0000000000017941 */ /* 0x000fea0003800000 */
.L_x_220:
        /* <DEDUP_REMOVED lines=9> */
.L_x_223:
[----:B------:R-:W-:Y:S05]  /*6aa0*/  BSYNC B1 ;  /* 0x0000000000017941 */ /* 0x000fea0003800000 */
.L_x_222:
        /* <DEDUP_REMOVED lines=9> */
.L_x_225:
[----:B------:R-:W-:Y:S05]  /*6b40*/  BSYNC B1 ;  /* 0x0000000000017941 */ /* 0x000fea0003800000 */
.L_x_224:
        /* <DEDUP_REMOVED lines=9> */
.L_x_227:
[----:B------:R-:W-:Y:S05]  /*6be0*/  BSYNC B1 ;  /* 0x0000000000017941 */ /* 0x000fea0003800000 */
.L_x_226:
        /* <DEDUP_REMOVED lines=9> */
.L_x_229:
[----:B------:R-:W-:Y:S05]  /*6c80*/  BSYNC B1 ;  /* 0x0000000000017941 */ /* 0x000fea0003800000 */
.L_x_228:
        /* <DEDUP_REMOVED lines=9> */
.L_x_231:
[----:B------:R-:W-:Y:S05]  /*6d20*/  BSYNC B1 ;  /* 0x0000000000017941 */ /* 0x000fea0003800000 */
.L_x_230:
        /* <DEDUP_REMOVED lines=9> */
.L_x_233:
[----:B------:R-:W-:Y:S05]  /*6dc0*/  BSYNC B1 ;  /* 0x0000000000017941 */ /* 0x000fea0003800000 */
.L_x_232:
        /* <DEDUP_REMOVED lines=9> */
.L_x_235:
[----:B------:R-:W-:Y:S05]  /*6e60*/  BSYNC B1 ;  /* 0x0000000000017941 */ /* 0x000fea0003800000 */
.L_x_234:
        /* <DEDUP_REMOVED lines=9> */
.L_x_237:
[----:B------:R-:W-:Y:S05]  /*6f00*/  BSYNC B1 ;  /* 0x0000000000017941 */ /* 0x000fea0003800000 */
.L_x_236:
        /* <DEDUP_REMOVED lines=9> */
.L_x_239:
[----:B------:R-:W-:Y:S05]  /*6fa0*/  BSYNC B1 ;  /* 0x0000000000017941 */ /* 0x000fea0003800000 */
.L_x_238:
        /* <DEDUP_REMOVED lines=9> */
.L_x_241:
[----:B------:R-:W-:Y:S05]  /*7040*/  BSYNC B1 ;  /* 0x0000000000017941 */ /* 0x000fea0003800000 */
.L_x_240:
        /* <DEDUP_REMOVED lines=9> */
.L_x_243:
[----:B------:R-:W-:Y:S05]  /*70e0*/  BSYNC B1 ;  /* 0x0000000000017941 */ /* 0x000fea0003800000 */
.L_x_242:
        /* <DEDUP_REMOVED lines=9> */
.L_x_245:
[----:B------:R-:W-:Y:S05]  /*7180*/  BSYNC B1 ;  /* 0x0000000000017941 */ /* 0x000fea0003800000 */
.L_x_244:
        /* <DEDUP_REMOVED lines=9> */
.L_x_247:
[----:B------:R-:W-:Y:S05]  /*7220*/  BSYNC B1 ;  /* 0x0000000000017941 */ /* 0x000fea0003800000 */
.L_x_246:
        /* <DEDUP_REMOVED lines=9> */
.L_x_249:
[----:B------:R-:W-:Y:S05]  /*72c0*/  BSYNC B1 ;  /* 0x0000000000017941 */ /* 0x000fea0003800000 */
.L_x_248:
        /* <DEDUP_REMOVED lines=9> */
.L_x_251:
[----:B------:R-:W-:Y:S05]  /*7360*/  BSYNC B1 ;  /* 0x0000000000017941 */ /* 0x000fea0003800000 */
.L_x_250:
        /* <DEDUP_REMOVED lines=9> */
.L_x_253:
[----:B------:R-:W-:Y:S05]  /*7400*/  BSYNC B1 ;  /* 0x0000000000017941 */ /* 0x000fea0003800000 */
.L_x_252:
        /* <DEDUP_REMOVED lines=9> */
.L_x_255:
[----:B------:R-:W-:Y:S05]  /*74a0*/  BSYNC B1 ;  /* 0x0000000000017941 */ /* 0x000fea0003800000 */
.L_x_254:
        /* <DEDUP_REMOVED lines=9> */
.L_x_257:
[----:B------:R-:W-:Y:S05]  /*7540*/  BSYNC B1 ;  /* 0x0000000000017941 */ /* 0x000fea0003800000 */
.L_x_256:
        /* <DEDUP_REMOVED lines=9> */
.L_x_259:
[----:B------:R-:W-:Y:S05]  /*75e0*/  BSYNC B1 ;  /* 0x0000000000017941 */ /* 0x000fea0003800000 */
.L_x_258:
        /* <DEDUP_REMOVED lines=9> */
.L_x_261:
[----:B------:R-:W-:Y:S05]  /*7680*/  BSYNC B1 ;  /* 0x0000000000017941 */ /* 0x000fea0003800000 */
.L_x_260:
        /* <DEDUP_REMOVED lines=9> */
.L_x_263:
[----:B------:R-:W-:Y:S05]  /*7720*/  BSYNC B1 ;  /* 0x0000000000017941 */ /* 0x000fea0003800000 */
.L_x_262:
        /* <DEDUP_REMOVED lines=9> */
.L_x_265:
[----:B------:R-:W-:Y:S05]  /*77c0*/  BSYNC B1 ;  /* 0x0000000000017941 */ /* 0x000fea0003800000 */
.L_x_264:
        /* <DEDUP_REMOVED lines=9> */
.L_x_267:
[----:B------:R-:W-:Y:S05]  /*7860*/  BSYNC B1 ;  /* 0x0000000000017941 */ /* 0x000fea0003800000 */
.L_x_266:
        /* <DEDUP_REMOVED lines=9> */
.L_x_269:
[----:B------:R-:W-:Y:S05]  /*7900*/  BSYNC B1 ;  /* 0x0000000000017941 */ /* 0x000fea0003800000 */
.L_x_268:
        /* <DEDUP_REMOVED lines=9> */
.L_x_271:
[----:B------:R-:W-:Y:S05]  /*79a0*/  BSYNC B1 ;  /* 0x0000000000017941 */ /* 0x000fea0003800000 */
.L_x_270:
        /* <DEDUP_REMOVED lines=9> */
.L_x_273:
[----:B------:R-:W-:Y:S05]  /*7a40*/  BSYNC B1 ;  /* 0x0000000000017941 */ /* 0x000fea0003800000 */
.L_x_272:
        /* <DEDUP_REMOVED lines=9> */
.L_x_275:
[----:B------:R-:W-:Y:S05]  /*7ae0*/  BSYNC B1 ;  /* 0x0000000000017941 */ /* 0x000fea0003800000 */
.L_x_274:
[----:B0-23-5:R-:W-:Y:S01]  /*7af0*/  LOP3.LUT R4, R172, 0xffffe000, RZ, 0xc0, !PT ;  /* 0xffffe000ac047812 */ /* 0x02dfe200078ec0ff */
        /* <DEDUP_REMOVED lines=8> */
.L_x_277:
[----:B------:R-:W-:Y:S05]  /*7b80*/  BSYNC B1 ;  /* 0x0000000000017941 */ /* 0x000fea0003800000 */
.L_x_276:
[----:B-----5:R-:W-:Y:S01]  /*7b90*/  LOP3.LUT R4, R172, 0xffffe000, RZ, 0xc0, !PT ;  /* 0xffffe000ac047812 */ /* 0x020fe200078ec0ff */
[----:B------:R-:W-:Y:S01]  /*7ba0*/  @P2 IMAD.MOV.U32 R5, RZ, RZ, R9 ;  /* 0x000000ffff052224 */ /* 0x000fe200078e0009 */
[----:B------:R-:W-:Y:S01]  /*7bb0*/  ISETP.GT.AND P1, PT, R0, 0x79, P1 ;  /* 0x000000790000780c */ /* 0x000fe20000f24270 */
[----:B------:R-:W-:Y:S02]  /*7bc0*/  BSSY B1, `(.L_x_278) ;  /* 0x0000008000017945 */ /* 0x000fe40003800000 */
[----:B------:R-:W-:Y:S01]  /*7bd0*/  FMUL R3, R4, R155 ;  /* 0x0000009b04037220 */ /* 0x000fe20000400000 */
[----:B------:R-:W-:-:S03]  /*7be0*/  @P2 IMAD.MOV.U32 R4, RZ, RZ, R8 ;  /* 0x000000ffff042224 */ /* 0x000fc600078e0008 */
[----:B------:R-:W-:-:S05]  /*7bf0*/  FFMA R3, R86, R154, R3 ;  /* 0x0000009a56037223 */ /* 0x000fca0000000003 */
[----:B------:R-:W-:-:S05]  /*7c00*/  F2FP.TF32.F32.PACK_B R3, R3 ;  /* 0x00000003ff03723e */ /* 0x000fca00024050ff */
[----:B------:R3:W-:Y:S01]  /*7c10*/  @P2 STG.E desc[UR36][R4.64+0x1e0], R3 ;  /* 0x0001e00304002986 */ /* 0x0007e2000c101924 */
[----:B------:R-:W-:Y:S05]  /*7c20*/  @!P1 BRA `(.L_x_279) ;  /* 0x0000000000049947 */ /* 0x000fea0003800000 */
[----:B------:R0:W5:Y:S02]  /*7c30*/  LDG.E.LTC128B R172, desc[UR36][R10.64+0x1e4] ;  /* 0x0001e4240aac7981 */ /* 0x000164000c1e1920 */
.L_x_279:
[----:B------:R-:W-:Y:S05]  /*7c40*/  BSYNC B1 ;  /* 0x0000000000017941 */ /* 0x000fea0003800000 */
.L_x_278:
[----:B------:R-:W-:Y:S05]  /*7c50*/  @!P1 BRA `(.L_x_280) ;  /* 0x00000024003c9947 */ /* 0x000fea0003800000 */
[----:B-----5:R-:W-:-:S05]  /*7c60*/  LOP3.LUT R172, R172, 0xffffe000, RZ, 0xc0, !PT ;  /* 0xffffe000acac7812 */ /* 0x020fca00078ec0ff */
[----:B------:R-:W-:-:S04]  /*7c70*/  FMUL R172, R172, R155 ;  /* 0x0000009bacac7220 */ /* 0x000fc80000400000 */
[----:B------:R-:W-:-:S05]  /*7c80*/  FFMA R87, R87, R154, R172 ;  /* 0x0000009a57577223 */ /* 0x000fca00000000ac */
[----:B------:R-:W-:-:S05]  /*7c90*/  F2FP.TF32.F32.PACK_B R87, R87 ;  /* 0x00000057ff57723e */ /* 0x000fca00024050ff */
[----:B------:R0:W-:Y:S01]  /*7ca0*/  STG.E desc[UR36][R8.64+0x1e4], R87 ;  /* 0x0001e45708007986 */ /* 0x0001e2000c101924 */
[----:B------:R-:W-:Y:S05]  /*7cb0*/  BRA `(.L_x_280) ;  /* 0x0000002400247947 */ /* 0x000fea0003800000 */
.L_x_29:
[----:B------:R-:W-:Y:S01]  /*7cc0*/  ULDC.64 UR4, c[0x0][0x5c0] ;  /* 0x0001700000047ab9 */ /* 0x000fe20000000a00 */
[-C--:B------:R-:W-:Y:S01]  /*7cd0*/  FMUL R15, R88, R154.reuse ;  /* 0x0000009a580f7220 */ /* 0x080fe20000400000 */
[----:B------:R-:W-:Y:S01]  /*7ce0*/  LEA R6, P0, R168, UR4, 0x2 ;  /* 0x00000004a8067c11 */ /* 0x000fe2000f8010ff */
[----:B------:R-:W-:Y:S01]  /*7cf0*/  IMAD.SHL.U32 R11, R4, 0x20, RZ ;  /* 0x00000020040b7824 */ /* 0x000fe200078e00ff */
[----:B------:R-:W-:Y:S01]  /*7d00*/  ISETP.GT.AND P5, PT, R0, 0x1, P3 ;  /* 0x000000010000780c */ /* 0x000fe20001fa4270 */
[-C--:B------:R-:W-:Y:S01]  /*7d10*/  FMUL R89, R89, R154.reuse ;  /* 0x0000009a59597220 */ /* 0x080fe20000400000 */
[----:B------:R-:W-:Y:S01]  /*7d20*/  LEA.HI.X R7, R168, UR5, R171, 0x2, P0 ;  /* 0x00000005a8077c11 */ /* 0x000fe200080f14ab */
[-C--:B------:R-:W-:Y:S01]  /*7d30*/  FMUL R21, R90, R154.reuse ;  /* 0x0000009a5a157220 */ /* 0x080fe20000400000 */
[----:B------:R-:W-:Y:S01]  /*7d40*/  ISETP.GT.AND P0, PT, R3, 0x8, PT ;  /* 0x000000080300780c */ /* 0x000fe20003f04270 */
[-C--:B------:R-:W-:Y:S01]  /*7d50*/  FMUL R91, R91, R154.reuse ;  /* 0x0000009a5b5b7220 */ /* 0x080fe20000400000 */
[----:B------:R-:W-:Y:S01]  /*7d60*/  F2FP.TF32.F32.PACK_B R15, R15 ;  /* 0x0000000fff0f723e */ /* 0x000fe200024050ff */
[-C--:B------:R-:W-:Y:S01]  /*7d70*/  FMUL R93, R93, R154.reuse ;  /* 0x0000009a5d5d7220 */ /* 0x080fe20000400000 */
[----:B------:R-:W-:Y:S01]  /*7d80*/  ISETP.GT.AND P1, PT, R0, RZ, P0 ;  /* 0x000000ff0000720c */ /* 0x000fe20000724270 */
[-C--:B------:R-:W-:Y:S01]  /*7d90*/  FMUL R23, R94, R154.reuse ;  /* 0x0000009a5e177220 */ /* 0x080fe20000400000 */
[----:B------:R-:W-:Y:S01]  /*7da0*/  ISETP.GT.AND P4, PT, R0, 0x1, P0 ;  /* 0x000000010000780c */ /* 0x000fe20000784270 */
[----:B------:R0:W-:Y:S01]  /*7db0*/  @P2 STG.E desc[UR36][R6.64], R15 ;  /* 0x0000000f06002986 */ /* 0x0001e2000c101924 */
[----:B------:R-:W-:Y:S01]  /*7dc0*/  SHF.L.U64.HI R9, R4, 0x5, R5 ;  /* 0x0000000504097819 */ /* 0x000fe20000010205 */
[----:B------:R-:W-:Y:S01]  /*7dd0*/  FMUL R95, R95, R154 ;  /* 0x0000009a5f5f7220 */ /* 0x000fe20000400000 */
[----:B------:R-:W-:Y:S01]  /*7de0*/  IADD3 R12, P2, R11, R6, RZ ;  /* 0x000000060b0c7210 */ /* 0x000fe20007f5e0ff */
[-C--:B------:R-:W-:Y:S01]  /*7df0*/  FMUL R97, R97, R154.reuse ;  /* 0x0000009a61617220 */ /* 0x080fe20000400000 */
[----:B------:R-:W-:Y:S01]  /*7e00*/  F2FP.TF32.F32.PACK_B R89, R89 ;  /* 0x00000059ff59723e */ /* 0x000fe200024050ff */
[-C--:B------:R-:W-:Y:S01]  /*7e10*/  FMUL R99, R99, R154.reuse ;  /* 0x0000009a63637220 */ /* 0x080fe20000400000 */
[----:B------:R-:W-:Y:S01]  /*7e20*/  F2FP.TF32.F32.PACK_B R21, R21 ;  /* 0x00000015ff15723e */ /* 0x000fe200024050ff */
[----:B------:R-:W-:Y:S01]  /*7e30*/  IMAD.X R13, R9, 0x1, R7, P2 ;  /* 0x00000001090d7824 */ /* 0x000fe200010e0607 */
[----:B------:R-:W-:Y:S01]  /*7e40*/  F2FP.TF32.F32.PACK_B R91, R91 ;  /* 0x0000005bff5b723e */ /* 0x000fe200024050ff */
[----:B------:R-:W-:Y:S01]  /*7e50*/  @P5 STG.E desc[UR36][R6.64+0x4], R89 ;  /* 0x0000045906005986 */ /* 0x000fe2000c101924 */
[----:B------:R-:W-:Y:S01]  /*7e60*/  ISETP.GT.AND P5, PT, R0, 0x8, P3 ;  /* 0x000000080000780c */ /* 0x000fe20001fa4270 */
[-C--:B0-----:R-:W-:Y:S01]  /*7e70*/  FMUL R15, R92, R154.reuse ;  /* 0x0000009a5c0f7220 */ /* 0x081fe20000400000 */
[C---:B------:R-:W-:Y:S01]  /*7e80*/  ISETP.GT.AND P2, PT, R0.reuse, 0x9, P3 ;  /* 0x000000090000780c */ /* 0x040fe20001f44270 */
[----:B------:R0:W-:Y:S01]  /*7e90*/  @P1 STG.E desc[UR36][R12.64], R21 ;  /* 0x000000150c001986 */ /* 0x0001e2000c101924 */
[C---:B------:R-:W-:Y:S01]  /*7ea0*/  ISETP.GT.AND P1, PT, R0.reuse, 0x8, P0 ;  /* 0x000000080000780c */ /* 0x040fe20000724270 */
[-C--:B------:R-:W-:Y:S01]  /*7eb0*/  FMUL R101, R101, R154.reuse ;  /* 0x0000009a65657220 */ /* 0x080fe20000400000 */
[----:B------:R-:W-:Y:S01]  /*7ec0*/  F2FP.TF32.F32.PACK_B R15, R15 ;  /* 0x0000000fff0f723e */ /* 0x000fe200024050ff */
[----:B------:R-:W-:Y:S01]  /*7ed0*/  @P4 STG.E desc[UR36][R12.64+0x4], R91 ;  /* 0x0000045b0c004986 */ /* 0x000fe2000c101924 */
[----:B------:R-:W-:Y:S01]  /*7ee0*/  ISETP.GT.AND P4, PT, R0, 0x9, P0 ;  /* 0x000000090000780c */ /* 0x000fe20000784270 */
[-C--:B------:R-:W-:Y:S01]  /*7ef0*/  FMUL R103, R103, R154.reuse ;  /* 0x0000009a67677220 */ /* 0x080fe20000400000 */
[----:B------:R-:W-:Y:S01]  /*7f00*/  F2FP.TF32.F32.PACK_B R93, R93 ;  /* 0x0000005dff5d723e */ /* 0x000fe200024050ff */
[-C--:B------:R-:W-:Y:S01]  /*7f10*/  FMUL R105, R105, R154.reuse ;  /* 0x0000009a69697220 */ /* 0x080fe20000400000 */
[----:B------:R-:W-:Y:S01]  /*7f20*/  F2FP.TF32.F32.PACK_B R23, R23 ;  /* 0x00000017ff17723e */ /* 0x000fe200024050ff */
[----:B------:R1:W-:Y:S01]  /*7f30*/  @P5 STG.E desc[UR36][R6.64+0x20], R15 ;  /* 0x0000200f06005986 */ /* 0x0003e2000c101924 */
[----:B------:R-:W-:Y:S01]  /*7f40*/  F2FP.TF32.F32.PACK_B R95, R95 ;  /* 0x0000005fff5f723e */ /* 0x000fe200024050ff */
[-C--:B0-----:R-:W-:Y:S01]  /*7f50*/  FMUL R21, R96, R154.reuse ;  /* 0x0000009a60157220 */ /* 0x081fe20000400000 */
[C---:B------:R-:W-:Y:S01]  /*7f60*/  ISETP.GT.AND P5, PT, R0.reuse, 0x10, P3 ;  /* 0x000000100000780c */ /* 0x040fe20001fa4270 */
[----:B------:R-:W-:Y:S01]  /*7f70*/  @P2 STG.E desc[UR36][R6.64+0x24], R93 ;  /* 0x0000245d06002986 */ /* 0x000fe2000c101924 */
[C---:B------:R-:W-:Y:S01]  /*7f80*/  ISETP.GT.AND P2, PT, R0.reuse, 0x11, P3 ;  /* 0x000000110000780c */ /* 0x040fe20001f44270 */
[-C--:B------:R-:W-:Y:S01]  /*7f90*/  FMUL R107, R107, R154.reuse ;  /* 0x0000009a6b6b7220 */ /* 0x080fe20000400000 */
[----:B------:R-:W-:Y:S01]  /*7fa0*/  F2FP.TF32.F32.PACK_B R21, R21 ;  /* 0x00000015ff15723e */ /* 0x000fe200024050ff */
[----:B------:R0:W-:Y:S01]  /*7fb0*/  @P1 STG.E desc[UR36][R12.64+0x20], R23 ;  /* 0x000020170c001986 */ /* 0x0001e2000c101924 */
[C---:B------:R-:W-:Y:S01]  /*7fc0*/  ISETP.GT.AND P1, PT, R0.reuse, 0x10, P0 ;  /* 0x000000100000780c */ /* 0x040fe20000724270 */
[-C--:B------:R-:W-:Y:S01]  /*7fd0*/  FMUL R109, R109, R154.reuse ;  /* 0x0000009a6d6d7220 */ /* 0x080fe20000400000 */
[----:B------:R-:W-:Y:S01]  /*7fe0*/  F2FP.TF32.F32.PACK_B R97, R97 ;  /* 0x00000061ff61723e */ /* 0x000fe200024050ff */
[----:B------:R-:W-:Y:S01]  /*7ff0*/  @P4 STG.E desc[UR36][R12.64+0x24], R95 ;  /* 0x0000245f0c004986 */ /* 0x000fe2000c101924 */
[----:B------:R-:W-:Y:S01]  /*8000*/  ISETP.GT.AND P4, PT, R0, 0x11, P0 ;  /* 0x000000110000780c */ /* 0x000fe20000784270 */
[-C--:B-1----:R-:W-:Y:S01]  /*8010*/  FMUL R15, R98, R154.reuse ;  /* 0x0000009a620f7220 */ /* 0x082fe20000400000 */
[----:B------:R-:W-:Y:S01]  /*8020*/  F2FP.TF32.F32.PACK_B R99, R99 ;  /* 0x00000063ff63723e */ /* 0x000fe200024050ff */
[----:B------:R1:W-:Y:S01]  /*8030*/  @P5 STG.E desc[UR36][R6.64+0x40], R21 ;  /* 0x0000401506005986 */ /* 0x0003e2000c101924 */
[C---:B------:R-:W-:Y:S01]  /*8040*/  ISETP.GT.AND P5, PT, R0.reuse, 0x18, P3 ;  /* 0x000000180000780c */ /* 0x040fe20001fa4270 */
[-C--:B------:R-:W-:Y:S01]  /*8050*/  FMUL R111, R111, R154.reuse ;  /* 0x0000009a6f6f7220 */ /* 0x080fe20000400000 */
[----:B------:R-:W-:Y:S01]  /*8060*/  F2FP.TF32.F32.PACK_B R15, R15 ;  /* 0x0000000fff0f723e */ /* 0x000fe200024050ff */
[----:B------:R-:W-:Y:S01]  /*8070*/  @P2 STG.E desc[UR36][R6.64+0x44], R97 ;  /* 0x0000446106002986 */ /* 0x000fe2000c101924 */
[----:B------:R-:W-:Y:S01]  /*8080*/  ISETP.GT.AND P2, PT, R0, 0x19, P3 ;  /* 0x000000190000780c */ /* 0x000fe20001f44270 */
[-C--:B0-----:R-:W-:Y:S01]  /*8090*/  FMUL R23, R100, R154.reuse ;  /* 0x0000009a64177220 */ /* 0x081fe20000400000 */
        /* <DEDUP_REMOVED lines=177> */
[----:B------:R-:W-:Y:S01]  /*8bb0*/  @P1 STG.E desc[UR36][R12.64+0x1a0], R23 ;  /* 0x0001a0170c001986 */ /* 0x000fe2000c101924 */
        /* <DEDUP_REMOVED lines=11> */
[-C--:B------:R-:W-:Y:S01]  /*8c70*/  FMUL R33, R33, R154.reuse ;  /* 0x0000009a21217220 */ /* 0x080fe20000400000 */
[----:B------:R-:W-:Y:S01]  /*8c80*/  ISETP.GT.AND P3, PT, R0, 0x79, P3 ;  /* 0x000000790000780c */ /* 0x000fe20001f64270 */
[----:B------:R-:W-:Y:S01]  /*8c90*/  @P1 STG.E desc[UR36][R6.64+0x1c4], R145 ;  /* 0x0001c49106001986 */ /* 0x000fe2000c101924 */
[----:B------:R-:W-:Y:S01]  /*8ca0*/  ISETP.GT.AND P1, PT, R3, 0x80, PT ;  /* 0x000000800300780c */ /* 0x000fe20003f24270 */
[-C--:B------:R-:W-:Y:S01]  /*8cb0*/  FMUL R35, R35, R154.reuse ;  /* 0x0000009a23237220 */ /* 0x080fe20000400000 */
[----:B------:R-:W-:Y:S01]  /*8cc0*/  F2FP.TF32.F32.PACK_B R149, R149 ;  /* 0x00000095ff95723e */ /* 0x000fe200024050ff */
[----:B------:R1:W-:Y:S01]  /*8cd0*/  @P2 STG.E desc[UR36][R12.64+0x1c0], R15 ;  /* 0x0001c00f0c002986 */ /* 0x0003e2000c101924 */
[----:B------:R-:W-:Y:S01]  /*8ce0*/  ISETP.GT.AND P2, PT, R3, 0x88, PT ;  /* 0x000000880300780c */ /* 0x000fe20003f44270 */
[-C--:B------:R-:W-:Y:S01]  /*8cf0*/  FMUL R3, R148, R154.reuse ;  /* 0x0000009a94037220 */ /* 0x080fe20000400000 */
[-C--:B0-----:R-:W-:Y:S01]  /*8d00*/  FMUL R21, R150, R154.reuse ;  /* 0x0000009a96157220 */ /* 0x081fe20000400000 */
[----:B------:R-:W-:Y:S01]  /*8d10*/  @P4 STG.E desc[UR36][R12.64+0x1c4], R147 ;  /* 0x0001c4930c004986 */ /* 0x000fe2000c101924 */
[C---:B------:R-:W-:Y:S01]  /*8d20*/  ISETP.GT.AND P4, PT, R0.reuse, 0x78, P0 ;  /* 0x000000780000780c */ /* 0x040fe20000784270 */
[-C--:B------:R-:W-:Y:S01]  /*8d30*/  FMUL R37, R37, R154.reuse ;  /* 0x0000009a25257220 */ /* 0x080fe20000400000 */
[----:B------:R-:W-:Y:S01]  /*8d40*/  ISETP.GT.AND P0, PT, R0, 0x79, P0 ;  /* 0x000000790000780c */ /* 0x000fe20000704270 */
[-C--:B------:R-:W-:Y:S01]  /*8d50*/  FMUL R39, R39, R154.reuse ;  /* 0x0000009a27277220 */ /* 0x080fe20000400000 */
[----:B------:R-:W-:Y:S01]  /*8d60*/  F2FP.TF32.F32.PACK_B R3, R3 ;  /* 0x00000003ff03723e */ /* 0x000fe200024050ff */
[-C--:B------:R-:W-:Y:S01]  /*8d70*/  FMUL R41, R41, R154.reuse ;  /* 0x0000009a29297220 */ /* 0x080fe20000400000 */
[----:B------:R-:W-:Y:S01]  /*8d80*/  F2FP.TF32.F32.PACK_B R21, R21 ;  /* 0x00000015ff15723e */ /* 0x000fe200024050ff */
[C---:B-1----:R-:W-:Y:S01]  /*8d90*/  IMAD.SHL.U32 R15, R4.reuse, 0x200, RZ ;  /* 0x00000200040f7824 */ /* 0x042fe200078e00ff */
[----:B------:R-:W-:Y:S01]  /*8da0*/  F2FP.TF32.F32.PACK_B R151, R151 ;  /* 0x00000097ff97723e */ /* 0x000fe200024050ff */
[----:B------:R0:W-:Y:S01]  /*8db0*/  @P5 STG.E desc[UR36][R6.64+0x1e0], R3 ;  /* 0x0001e00306005986 */ /* 0x0001e2000c101924 */
[----:B------:R-:W-:Y:S01]  /*8dc0*/  SHF.L.U64.HI R5, R4, 0x9, R5 ;  /* 0x0000000904057819 */ /* 0x000fe20000010205 */
[----:B------:R-:W-:Y:S01]  /*8dd0*/  FMUL R43, R43, R154 ;  /* 0x0000009a2b2b7220 */ /* 0x000fe20000400000 */
[----:B------:R-:W-:Y:S01]  /*8de0*/  F2FP.TF32.F32.PACK_B R25, R25 ;  /* 0x00000019ff19723e */ /* 0x000fe200024050ff */
[----:B------:R-:W-:Y:S01]  /*8df0*/  @P3 STG.E desc[UR36][R6.64+0x1e4], R149 ;  /* 0x0001e49506003986 */ /* 0x000fe2000c101924 */
[----:B------:R-:W-:Y:S01]  /*8e00*/  IADD3 R4, P3, R15, R6, RZ ;  /* 0x000000060f047210 */ /* 0x000fe20007f7e0ff */
[----:B------:R-:W-:Y:S01]  /*8e10*/  FMUL R45, R45, R154 ;  /* 0x0000009a2d2d7220 */ /* 0x000fe20000400000 */
[----:B------:R-:W-:Y:S01]  /*8e20*/  F2FP.TF32.F32.PACK_B R27, R27 ;  /* 0x0000001bff1b723e */ /* 0x000fe200024050ff */
[----:B------:R1:W-:Y:S01]  /*8e30*/  @P4 STG.E desc[UR36][R12.64+0x1e0], R21 ;  /* 0x0001e0150c004986 */ /* 0x0003e2000c101924 */
[----:B------:R-:W-:Y:S01]  /*8e40*/  IADD3 R14, P4, P5, R11, R6, R15 ;  /* 0x000000060b0e7210 */ /* 0x000fe20007d9e00f */
[-C--:B------:R-:W-:Y:S01]  /*8e50*/  FMUL R47, R47, R154.reuse ;  /* 0x0000009a2f2f7220 */ /* 0x080fe20000400000 */
[----:B------:R-:W-:Y:S01]  /*8e60*/  F2FP.TF32.F32.PACK_B R29, R29 ;  /* 0x0000001dff1d723e */ /* 0x000fe200024050ff */
[----:B------:R2:W-:Y:S01]  /*8e70*/  @P0 STG.E desc[UR36][R12.64+0x1e4], R151 ;  /* 0x0001e4970c000986 */ /* 0x0005e2000c101924 */
[----:B------:R-:W-:Y:S01]  /*8e80*/  ISETP.GT.AND P0, PT, R0, RZ, P1 ;  /* 0x000000ff0000720c */ /* 0x000fe20000f04270 */
[-C--:B0-----:R-:W-:Y:S01]  /*8e90*/  FMUL R3, R24, R154.reuse ;  /* 0x0000009a18037220 */ /* 0x081fe20000400000 */
[----:B------:R-:W-:Y:S01]  /*8ea0*/  IADD3.X R15, R9, R7, R5, P4, P5 ;  /* 0x00000007090f7210 */ /* 0x000fe200027ea405 */
[----:B------:R-:W-:Y:S01]  /*8eb0*/  IMAD.X R5, R5, 0x1, R7, P3 ;  /* 0x0000000105057824 */ /* 0x000fe200018e0607 */
[C---:B------:R-:W-:Y:S01]  /*8ec0*/  ISETP.GT.AND P5, PT, R0.reuse, 0x1, P1 ;  /* 0x000000010000780c */ /* 0x040fe20000fa4270 */
[-C--:B------:R-:W-:Y:S01]  /*8ed0*/  FMUL R49, R49, R154.reuse ;  /* 0x0000009a31317220 */ /* 0x080fe20000400000 */
[----:B------:R-:W-:Y:S01]  /*8ee0*/  ISETP.GT.AND P4, PT, R0, RZ, P2 ;  /* 0x000000ff0000720c */ /* 0x000fe20001784270 */
[-C--:B-1----:R-:W-:Y:S01]  /*8ef0*/  FMUL R21, R26, R154.reuse ;  /* 0x0000009a1a157220 */ /* 0x082fe20000400000 */
[----:B------:R-:W-:Y:S01]  /*8f00*/  F2FP.TF32.F32.PACK_B R3, R3 ;  /* 0x00000003ff03723e */ /* 0x000fe200024050ff */
[----:B------:R-:W-:Y:S01]  /*8f10*/  FMUL R51, R51, R154 ;  /* 0x0000009a33337220 */ /* 0x000fe20000400000 */
[----:B------:R-:W-:Y:S01]  /*8f20*/  IADD3 R6, P3, R11, R4, RZ ;  /* 0x000000040b067210 */ /* 0x000fe20007f7e0ff */
[-C--:B--2---:R-:W-:Y:S01]  /*8f30*/  FMUL R13, R28, R154.reuse ;  /* 0x0000009a1c0d7220 */ /* 0x084fe20000400000 */
[----:B------:R-:W-:Y:S01]  /*8f40*/  F2FP.TF32.F32.PACK_B R21, R21 ;  /* 0x00000015ff15723e */ /* 0x000fe200024050ff */
[----:B------:R0:W-:Y:S01]  /*8f50*/  @P0 STG.E desc[UR36][R4.64], R3 ;  /* 0x0000000304000986 */ /* 0x0001e2000c101924 */
[C---:B------:R-:W-:Y:S01]  /*8f60*/  ISETP.GT.AND P0, PT, R0.reuse, 0x1, P2 ;  /* 0x000000010000780c */ /* 0x040fe20001704270 */
[--C-:B------:R-:W-:Y:S01]  /*8f70*/  IMAD.X R7, R9, 0x1, R5.reuse, P3 ;  /* 0x0000000109077824 */ /* 0x100fe200018e0605 */
[C---:B------:R-:W-:Y:S01]  /*8f80*/  ISETP.GT.AND P3, PT, R0.reuse, 0x9, P1 ;  /* 0x000000090000780c */ /* 0x040fe20000f64270 */
[----:B------:R-:W-:Y:S01]  /*8f90*/  @P5 STG.E desc[UR36][R4.64+0x4], R25 ;  /* 0x0000041904005986 */ /* 0x000fe2000c101924 */
[----:B------:R-:W-:Y:S01]  /*8fa0*/  F2FP.TF32.F32.PACK_B R13, R13 ;  /* 0x0000000dff0d723e */ /* 0x000fe200024050ff */
[----:B------:R-:W-:Y:S01]  /*8fb0*/  FMUL R53, R53, R154 ;  /* 0x0000009a35357220 */ /* 0x000fe20000400000 */
[----:B------:R-:W-:Y:S01]  /*8fc0*/  IADD3 R8, P5, R11, R4, RZ ;  /* 0x000000040b087210 */ /* 0x000fe20007fbe0ff */
[----:B------:R1:W-:Y:S01]  /*8fd0*/  @P4 STG.E desc[UR36][R6.64], R21 ;  /* 0x0000001506004986 */ /* 0x0003e2000c101924 */
[----:B------:R-:W-:Y:S01]  /*8fe0*/  ISETP.GT.AND P4, PT, R0, 0x8, P1 ;  /* 0x000000080000780c */ /* 0x000fe20000f84270 */
[-C--:B------:R-:W-:Y:S01]  /*8ff0*/  FMUL R11, R32, R154.reuse ;  /* 0x0000009a200b7220 */ /* 0x080fe20000400000 */
[----:B------:R-:W-:Y:S01]  /*9000*/  F2FP.TF32.F32.PACK_B R31, R31 ;  /* 0x0000001fff1f723e */ /* 0x000fe200024050ff */
[-C--:B0-----:R-:W-:Y:S01]  /*9010*/  FMUL R3, R30, R154.reuse ;  /* 0x0000009a1e037220 */ /* 0x081fe20000400000 */
[----:B------:R-:W-:Y:S01]  /*9020*/  IMAD.X R9, R9, 0x1, R5, P5 ;  /* 0x0000000109097824 */ /* 0x000fe200028e0605 */
[----:B------:R-:W-:Y:S01]  /*9030*/  @P0 STG.E desc[UR36][R6.64+0x4], R27 ;  /* 0x0000041b06000986 */ /* 0x000fe2000c101924 */
[C---:B------:R-:W-:Y:S01]  /*9040*/  ISETP.GT.AND P0, PT, R0.reuse, 0x8, P2 ;  /* 0x000000080000780c */ /* 0x040fe20001704270 */
[-C--:B------:R-:W-:Y:S01]  /*9050*/  FMUL R55, R55, R154.reuse ;  /* 0x0000009a37377220 */ /* 0x080fe20000400000 */
[----:B------:R-:W-:Y:S01]  /*9060*/  F2FP.TF32.F32.PACK_B R3, R3 ;  /* 0x00000003ff03723e */ /* 0x000fe200024050ff */
[----:B------:R-:W-:Y:S01]  /*9070*/  @P3 STG.E desc[UR36][R4.64+0x24], R29 ;  /* 0x0000241d04003986 */ /* 0x000fe2000c101924 */
[----:B------:R-:W-:Y:S01]  /*9080*/  ISETP.GT.AND P5, PT, R0, 0x10, P1 ;  /* 0x000000100000780c */ /* 0x000fe20000fa4270 */
[-C--:B-1----:R-:W-:Y:S01]  /*9090*/  FMUL R21, R36, R154.reuse ;  /* 0x0000009a24157220 */ /* 0x082fe20000400000 */
[C---:B------:R-:W-:Y:S01]  /*90a0*/  ISETP.GT.AND P3, PT, R0.reuse, 0x11, P1 ;  /* 0x000000110000780c */ /* 0x040fe20000f64270 */
[----:B------:R0:W-:Y:S01]  /*90b0*/  @P4 STG.E desc[UR36][R4.64+0x20], R13 ;  /* 0x0000200d04004986 */ /* 0x0001e2000c101924 */
[C---:B------:R-:W-:Y:S01]  /*90c0*/  ISETP.GT.AND P4, PT, R0.reuse, 0x9, P2 ;  /* 0x000000090000780c */ /* 0x040fe20001784270 */
[-C--:B------:R-:W-:Y:S01]  /*90d0*/  FMUL R57, R57, R154.reuse ;  /* 0x0000009a39397220 */ /* 0x080fe20000400000 */
[----:B------:R-:W-:Y:S01]  /*90e0*/  F2FP.TF32.F32.PACK_B R11, R11 ;  /* 0x0000000bff0b723e */ /* 0x000fe200024050ff */
[-C--:B------:R-:W-:Y:S01]  /*90f0*/  FMUL R59, R59, R154.reuse ;  /* 0x0000009a3b3b7220 */ /* 0x080fe20000400000 */
[----:B------:R-:W-:Y:S01]  /*9100*/  F2FP.TF32.F32.PACK_B R33, R33 ;  /* 0x00000021ff21723e */ /* 0x000fe200024050ff */
[----:B------:R1:W-:Y:S01]  /*9110*/  @P0 STG.E desc[UR36][R8.64+0x20], R3 ;  /* 0x0000200308000986 */ /* 0x0003e2000c101924 */
[----:B------:R-:W-:Y:S01]  /*9120*/  ISETP.GT.AND P0, PT, R0, 0x10, P2 ;  /* 0x000000100000780c */ /* 0x000fe20001704270 */
[-C--:B------:R-:W-:Y:S01]  /*9130*/  FMUL R61, R61, R154.reuse ;  /* 0x0000009a3d3d7220 */ /* 0x080fe20000400000 */
[----:B------:R-:W-:Y:S01]  /*9140*/  F2FP.TF32.F32.PACK_B R35, R35 ;  /* 0x00000023ff23723e */ /* 0x000fe200024050ff */
[-C--:B------:R-:W-:Y:S01]  /*9150*/  FMUL R63, R63, R154.reuse ;  /* 0x0000009a3f3f7220 */ /* 0x080fe20000400000 */
[----:B------:R-:W-:Y:S01]  /*9160*/  F2FP.TF32.F32.PACK_B R21, R21 ;  /* 0x00000015ff15723e */ /* 0x000fe200024050ff */
[-C--:B0-----:R-:W-:Y:S01]  /*9170*/  FMUL R13, R34, R154.reuse ;  /* 0x0000009a220d7220 */ /* 0x081fe20000400000 */
[----:B------:R-:W-:Y:S01]  /*9180*/  F2FP.TF32.F32.PACK_B R37, R37 ;  /* 0x00000025ff25723e */ /* 0x000fe200024050ff */
[----:B------:R-:W-:Y:S01]  /*9190*/  @P4 STG.E desc[UR36][R14.64+0x24], R31 ;  /* 0x0000241f0e004986 */ /* 0x000fe2000c101924 */
[C---:B------:R-:W-:Y:S01]  /*91a0*/  ISETP.GT.AND P4, PT, R0.reuse, 0x11, P2 ;  /* 0x000000110000780c */ /* 0x040fe20001784270 */
[----:B------:R-:W-:Y:S01]  /*91b0*/  FMUL R65, R65, R154 ;  /* 0x0000009a41417220 */ /* 0x000fe20000400000 */
[----:B------:R-:W-:Y:S01]  /*91c0*/  F2FP.TF32.F32.PACK_B R13, R13 ;  /* 0x0000000dff0d723e */ /* 0x000fe200024050ff */
[----:B------:R0:W-:Y:S01]  /*91d0*/  @P5 STG.E desc[UR36][R4.64+0x40], R11 ;  /* 0x0000400b04005986 */ /* 0x0001e2000c101924 */
[----:B------:R-:W-:Y:S01]  /*91e0*/  ISETP.GT.AND P5, PT, R0, 0x18, P1 ;  /* 0x000000180000780c */ /* 0x000fe20000fa4270 */
[----:B------:R-:W-:-:S02]  /*91f0*/  @P0 IMAD.MOV.U32 R6, RZ, RZ, R14 ;  /* 0x000000ffff060224 */ /* 0x000fc400078e000e */
[-C--:B-1----:R-:W-:Y:S01]  /*9200*/  FMUL R3, R38, R154.reuse ;  /* 0x0000009a26037220 */ /* 0x082fe20000400000 */
[--C-:B------:R-:W-:Y:S01]  /*9210*/  @P0 IMAD.MOV.U32 R7, RZ, RZ, R15.reuse ;  /* 0x000000ffff070224 */ /* 0x100fe200078e000f */
[----:B------:R-:W-:Y:S01]  /*9220*/  @P3 STG.E desc[UR36][R4.64+0x44], R33 ;  /* 0x0000442104003986 */ /* 0x000fe2000c101924 */
[----:B------:R-:W-:Y:S01]  /*9230*/  ISETP.GT.AND P3, PT, R0, 0x19, P1 ;  /* 0x000000190000780c */ /* 0x000fe20000f64270 */
[-C--:B------:R-:W-:Y:S01]  /*9240*/  FMUL R9, R40, R154.reuse ;  /* 0x0000009a28097220 */ /* 0x080fe20000400000 */
[----:B------:R-:W-:Y:S01]  /*9250*/  F2FP.TF32.F32.PACK_B R3, R3 ;  /* 0x00000003ff03723e */ /* 0x000fe200024050ff */
[----:B------:R1:W-:Y:S01]  /*9260*/  @P0 STG.E desc[UR36][R6.64+0x40], R13 ;  /* 0x0000400d06000986 */ /* 0x0003e2000c101924 */
[----:B------:R-:W-:Y:S01]  /*9270*/  ISETP.GT.AND P0, PT, R0, 0x18, P2 ;  /* 0x000000180000780c */ /* 0x000fe20001704270 */
[-C--:B------:R-:W-:Y:S01]  /*9280*/  FMUL R67, R67, R154.reuse ;  /* 0x0000009a43437220 */ /* 0x080fe20000400000 */
[----:B------:R-:W-:Y:S01]  /*9290*/  F2FP.TF32.F32.PACK_B R39, R39 ;  /* 0x00000027ff27723e */ /* 0x000fe200024050ff */
[-C--:B0-----:R-:W-:Y:S01]  /*92a0*/  FMUL R11, R42, R154.reuse ;  /* 0x0000009a2a0b7220 */ /* 0x081fe20000400000 */
[----:B------:R-:W-:Y:S01]  /*92b0*/  F2FP.TF32.F32.PACK_B R9, R9 ;  /* 0x00000009ff09723e */ /* 0x000fe200024050ff */
[-C--:B------:R-:W-:Y:S01]  /*92c0*/  FMUL R69, R69, R154.reuse ;  /* 0x0000009a45457220 */ /* 0x080fe20000400000 */
[----:B------:R-:W-:Y:S01]  /*92d0*/  F2FP.TF32.F32.PACK_B R41, R41 ;  /* 0x00000029ff29723e */ /* 0x000fe200024050ff */
[-C--:B------:R-:W-:Y:S01]  /*92e0*/  FMUL R71, R71, R154.reuse ;  /* 0x0000009a47477220 */ /* 0x080fe20000400000 */
[----:B------:R-:W-:Y:S01]  /*92f0*/  F2FP.TF32.F32.PACK_B R11, R11 ;  /* 0x0000000bff0b723e */ /* 0x000fe200024050ff */
[-C--:B------:R-:W-:Y:S01]  /*9300*/  FMUL R73, R73, R154.reuse ;  /* 0x0000009a49497220 */ /* 0x080fe20000400000 */
[----:B------:R-:W-:Y:S01]  /*9310*/  F2FP.TF32.F32.PACK_B R43, R43 ;  /* 0x0000002bff2b723e */ /* 0x000fe200024050ff */
[--C-:B-1----:R-:W-:Y:S01]  /*9320*/  @P4 IMAD.MOV.U32 R6, RZ, RZ, R14.reuse ;  /* 0x000000ffff064224 */ /* 0x102fe200078e000e */
[----:B------:R-:W-:Y:S01]  /*9330*/  F2FP.TF32.F32.PACK_B R45, R45 ;  /* 0x0000002dff2d723e */ /* 0x000fe200024050ff */
[--C-:B------:R-:W-:Y:S01]  /*9340*/  @P4 IMAD.MOV.U32 R7, RZ, RZ, R15.reuse ;  /* 0x000000ffff074224 */ /* 0x100fe200078e000f */
[----:B------:R-:W-:Y:S01]  /*9350*/  F2FP.TF32.F32.PACK_B R47, R47 ;  /* 0x0000002fff2f723e */ /* 0x000fe200024050ff */
[-C--:B------:R-:W-:Y:S01]  /*9360*/  FMUL R75, R75, R154.reuse ;  /* 0x0000009a4b4b7220 */ /* 0x080fe20000400000 */
[----:B------:R-:W-:Y:S01]  /*9370*/  F2FP.TF32.F32.PACK_B R49, R49 ;  /* 0x00000031ff31723e */ /* 0x000fe200024050ff */
[-C--:B------:R-:W-:Y:S01]  /*9380*/  FMUL R77, R77, R154.reuse ;  /* 0x0000009a4d4d7220 */ /* 0x080fe20000400000 */
[----:B------:R0:W-:Y:S01]  /*9390*/  @P4 STG.E desc[UR36][R6.64+0x44], R35 ;  /* 0x0000442306004986 */ /* 0x0001e2000c101924 */
[C---:B------:R-:W-:Y:S01]  /*93a0*/  ISETP.GT.AND P4, PT, R0.reuse, 0x19, P2 ;  /* 0x000000190000780c */ /* 0x040fe20001784270 */
[-C--:B------:R-:W-:Y:S01]  /*93b0*/  FMUL R79, R79, R154.reuse ;  /* 0x0000009a4f4f7220 */ /* 0x080fe20000400000 */
[----:B------:R-:W-:Y:S01]  /*93c0*/  F2FP.TF32.F32.PACK_B R51, R51 ;  /* 0x00000033ff33723e */ /* 0x000fe200024050ff */
[----:B------:R1:W-:Y:S01]  /*93d0*/  @P5 STG.E desc[UR36][R4.64+0x60], R21 ;  /* 0x0000601504005986 */ /* 0x0003e2000c101924 */
[----:B------:R-:W-:Y:S01]  /*93e0*/  ISETP.GT.AND P5, PT, R0, 0x20, P1 ;  /* 0x000000200000780c */ /* 0x000fe20000fa4270 */
[-C--:B------:R-:W-:Y:S01]  /*93f0*/  FMUL R13, R80, R154.reuse ;  /* 0x0000009a500d7220 */ /* 0x080fe20000400000 */
[----:B------:R-:W-:Y:S01]  /*9400*/  F2FP.TF32.F32.PACK_B R53, R53 ;  /* 0x00000035ff35723e */ /* 0x000fe200024050ff */
[----:B------:R-:W-:Y:S01]  /*9410*/  @P3 STG.E desc[UR36][R4.64+0x64], R37 ;  /* 0x0000642504003986 */ /* 0x000fe2000c101924 */
[----:B------:R-:W-:Y:S01]  /*9420*/  ISETP.GT.AND P3, PT, R0, 0x21, P1 ;  /* 0x000000210000780c */ /* 0x000fe20000f64270 */
[-C--:B------:R-:W-:Y:S01]  /*9430*/  FMUL R81, R81, R154.reuse ;  /* 0x0000009a51517220 */ /* 0x080fe20000400000 */
[----:B------:R-:W-:Y:S01]  /*9440*/  F2FP.TF32.F32.PACK_B R55, R55 ;  /* 0x00000037ff37723e */ /* 0x000fe200024050ff */
[----:B0-----:R-:W-:Y:S01]  /*9450*/  @P0 IMAD.MOV.U32 R6, RZ, RZ, R14 ;  /* 0x000000ffff060224 */ /* 0x001fe200078e000e */
[----:B------:R-:W-:Y:S01]  /*9460*/  F2FP.TF32.F32.PACK_B R57, R57 ;  /* 0x00000039ff39723e */ /* 0x000fe200024050ff */
[----:B------:R-:W-:Y:S01]  /*9470*/  @P0 IMAD.MOV.U32 R7, RZ, RZ, R15 ;  /* 0x000000ffff070224 */ /* 0x000fe200078e000f */
[----:B------:R-:W-:Y:S01]  /*9480*/  F2FP.TF32.F32.PACK_B R59, R59 ;  /* 0x0000003bff3b723e */ /* 0x000fe200024050ff */
[-C--:B------:R-:W-:Y:S01]  /*9490*/  FMUL R83, R83, R154.reuse ;  /* 0x0000009a53537220 */ /* 0x080fe20000400000 */
[----:B------:R-:W-:Y:S01]  /*94a0*/  F2FP.TF32.F32.PACK_B R61, R61 ;  /* 0x0000003dff3d723e */ /* 0x000fe200024050ff */
[-C--:B-1----:R-:W-:Y:S01]  /*94b0*/  FMUL R21, R84, R154.reuse ;  /* 0x0000009a54157220 */ /* 0x082fe20000400000 */
[----:B------:R0:W-:Y:S01]  /*94c0*/  @P0 STG.E desc[UR36][R6.64+0x60], R3 ;  /* 0x0000600306000986 */ /* 0x0001e2000c101924 */
[----:B------:R-:W-:Y:S01]  /*94d0*/  ISETP.GT.AND P0, PT, R0, 0x20, P2 ;  /* 0x000000200000780c */ /* 0x000fe20001704270 */
[-C--:B------:R-:W-:Y:S01]  /*94e0*/  FMUL R85, R85, R154.reuse ;  /* 0x0000009a55557220 */ /* 0x080fe20000400000 */
[----:B------:R-:W-:Y:S01]  /*94f0*/  F2FP.TF32.F32.PACK_B R63, R63 ;  /* 0x0000003fff3f723e */ /* 0x000fe200024050ff */
[----:B------:R-:W-:Y:S01]  /*9500*/  FMUL R87, R87, R154 ;  /* 0x0000009a57577220 */ /* 0x000fe20000400000 */
[----:B------:R-:W-:-:S02]  /*9510*/  F2FP.TF32.F32.PACK_B R65, R65 ;  /* 0x00000041ff41723e */ /* 0x000fc400024050ff */
[----:B------:R-:W-:Y:S02]  /*9520*/  F2FP.TF32.F32.PACK_B R67, R67 ;  /* 0x00000043ff43723e */ /* 0x000fe400024050ff */
[----:B------:R-:W-:Y:S02]  /*9530*/  F2FP.TF32.F32.PACK_B R69, R69 ;  /* 0x00000045ff45723e */ /* 0x000fe400024050ff */
[----:B------:R-:W-:Y:S01]  /*9540*/  F2FP.TF32.F32.PACK_B R71, R71 ;  /* 0x00000047ff47723e */ /* 0x000fe200024050ff */
[----:B0-----:R-:W-:Y:S02]  /*9550*/  @P4 IMAD.MOV.U32 R6, RZ, RZ, R14 ;  /* 0x000000ffff064224 */ /* 0x001fe400078e000e */
[----:B------:R-:W-:Y:S01]  /*9560*/  FMUL R3, R44, R154 ;  /* 0x0000009a2c037220 */ /* 0x000fe20000400000 */
[----:B------:R-:W-:Y:S01]  /*9570*/  @P4 IMAD.MOV.U32 R7, RZ, RZ, R15 ;  /* 0x000000ffff074224 */ /* 0x000fe200078e000f */
[----:B------:R-:W-:Y:S02]  /*9580*/  F2FP.TF32.F32.PACK_B R73, R73 ;  /* 0x00000049ff49723e */ /* 0x000fe400024050ff */
[----:B------:R-:W-:-:S02]  /*9590*/  F2FP.TF32.F32.PACK_B R75, R75 ;  /* 0x0000004bff4b723e */ /* 0x000fc400024050ff */
[----:B------:R0:W-:Y:S01]  /*95a0*/  @P4 STG.E desc[UR36][R6.64+0x64], R39 ;  /* 0x0000642706004986 */ /* 0x0001e2000c101924 */
[C---:B------:R-:W-:Y:S02]  /*95b0*/  ISETP.GT.AND P4, PT, R0.reuse, 0x21, P2 ;  /* 0x000000210000780c */ /* 0x040fe40001784270 */
[----:B------:R-:W-:Y:S01]  /*95c0*/  F2FP.TF32.F32.PACK_B R3, R3 ;  /* 0x00000003ff03723e */ /* 0x000fe200024050ff */
[----:B------:R1:W-:Y:S01]  /*95d0*/  @P5 STG.E desc[UR36][R4.64+0x80], R9 ;  /* 0x0000800904005986 */ /* 0x0003e2000c101924 */
[C---:B------:R-:W-:Y:S02]  /*95e0*/  ISETP.GT.AND P5, PT, R0.reuse, 0x28, P1 ;  /* 0x000000280000780c */ /* 0x040fe40000fa4270 */
[----:B------:R-:W-:Y:S01]  /*95f0*/  F2FP.TF32.F32.PACK_B R77, R77 ;  /* 0x0000004dff4d723e */ /* 0x000fe200024050ff */
[----:B------:R-:W-:Y:S01]  /*9600*/  @P3 STG.E desc[UR36][R4.64+0x84], R41 ;  /* 0x0000842904003986 */ /* 0x000fe2000c101924 */
[----:B------:R-:W-:Y:S02]  /*9610*/  ISETP.GT.AND P3, PT, R0, 0x29, P1 ;  /* 0x000000290000780c */ /* 0x000fe40000f64270 */
[----:B------:R-:W-:Y:S01]  /*9620*/  F2FP.TF32.F32.PACK_B R79, R79 ;  /* 0x0000004fff4f723e */ /* 0x000fe200024050ff */
[----:B0-----:R-:W-:Y:S01]  /*9630*/  @P0 IMAD.MOV.U32 R6, RZ, RZ, R14 ;  /* 0x000000ffff060224 */ /* 0x001fe200078e000e */
[----:B------:R-:W-:Y:S01]  /*9640*/  F2FP.TF32.F32.PACK_B R13, R13 ;  /* 0x0000000dff0d723e */ /* 0x000fe200024050ff */
[----:B------:R-:W-:Y:S01]  /*9650*/  @P0 IMAD.MOV.U32 R7, RZ, RZ, R15 ;  /* 0x000000ffff070224 */ /* 0x000fe200078e000f */
[----:B------:R-:W-:Y:S01]  /*9660*/  F2FP.TF32.F32.PACK_B R81, R81 ;  /* 0x00000051ff51723e */ /* 0x000fe200024050ff */
[----:B-1----:R-:W-:Y:S01]  /*9670*/  FMUL R9, R46, R154 ;  /* 0x0000009a2e097220 */ /* 0x002fe20000400000 */
[----:B------:R-:W-:-:S02]  /*9680*/  F2FP.TF32.F32.PACK_B R83, R83 ;  /* 0x00000053ff53723e */ /* 0x000fc400024050ff */
[----:B------:R0:W-:Y:S01]  /*9690*/  @P0 STG.E desc[UR36][R6.64+0x80], R11 ;  /* 0x0000800b06000986 */ /* 0x0001e2000c101924 */
[----:B------:R-:W-:Y:S02]  /*96a0*/  ISETP.GT.AND P0, PT, R0, 0x28, P2 ;  /* 0x000000280000780c */ /* 0x000fe40001704270 */
[----:B------:R-:W-:Y:S02]  /*96b0*/  F2FP.TF32.F32.PACK_B R9, R9 ;  /* 0x00000009ff09723e */ /* 0x000fe400024050ff */
[----:B------:R-:W-:Y:S02]  /*96c0*/  F2FP.TF32.F32.PACK_B R21, R21 ;  /* 0x00000015ff15723e */ /* 0x000fe400024050ff */
[----:B------:R-:W-:Y:S02]  /*96d0*/  F2FP.TF32.F32.PACK_B R85, R85 ;  /* 0x00000055ff55723e */ /* 0x000fe400024050ff */
[----:B------:R-:W-:Y:S01]  /*96e0*/  F2FP.TF32.F32.PACK_B R87, R87 ;  /* 0x00000057ff57723e */ /* 0x000fe200024050ff */
[----:B0-----:R-:W-:-:S02]  /*96f0*/  @P4 IMAD.MOV.U32 R6, RZ, RZ, R14 ;  /* 0x000000ffff064224 */ /* 0x001fc400078e000e */
[----:B------:R-:W-:Y:S01]  /*9700*/  FMUL R11, R48, R154 ;  /* 0x0000009a300b7220 */ /* 0x000fe20000400000 */
[----:B------:R-:W-:-:S04]  /*9710*/  @P4 IMAD.MOV.U32 R7, RZ, RZ, R15 ;  /* 0x000000ffff074224 */ /* 0x000fc800078e000f */
[----:B------:R-:W-:Y:S01]  /*9720*/  F2FP.TF32.F32.PACK_B R11, R11 ;  /* 0x0000000bff0b723e */ /* 0x000fe200024050ff */
[----:B------:R0:W-:Y:S01]  /*9730*/  @P4 STG.E desc[UR36][R6.64+0x84], R43 ;  /* 0x0000842b06004986 */ /* 0x0001e2000c101924 */
[----:B------:R-:W-:-:S03]  /*9740*/  ISETP.GT.AND P4, PT, R0, 0x29, P2 ;  /* 0x000000290000780c */ /* 0x000fc60001784270 */
[----:B------:R1:W-:Y:S01]  /*9750*/  @P5 STG.E desc[UR36][R4.64+0xa0], R3 ;  /* 0x0000a00304005986 */ /* 0x0003e2000c101924 */
[----:B------:R-:W-:-:S03]  /*9760*/  ISETP.GT.AND P5, PT, R0, 0x30, P1 ;  /* 0x000000300000780c */ /* 0x000fc60000fa4270 */
[----:B------:R-:W-:Y:S01]  /*9770*/  @P3 STG.E desc[UR36][R4.64+0xa4], R45 ;  /* 0x0000a42d04003986 */ /* 0x000fe2000c101924 */
[----:B------:R-:W-:Y:S01]  /*9780*/  ISETP.GT.AND P3, PT, R0, 0x31, P1 ;  /* 0x000000310000780c */ /* 0x000fe20000f64270 */
[----:B0-----:R-:W-:Y:S02]  /*9790*/  @P0 IMAD.MOV.U32 R6, RZ, RZ, R14 ;  /* 0x000000ffff060224 */ /* 0x001fe400078e000e */
[----:B------:R-:W-:Y:S02]  /*97a0*/  @P0 IMAD.MOV.U32 R7, RZ, RZ, R15 ;  /* 0x000000ffff070224 */ /* 0x000fe400078e000f */
[----:B-1----:R-:W-:-:S03]  /*97b0*/  FMUL R3, R50, R154 ;  /* 0x0000009a32037220 */ /* 0x002fc60000400000 */
[----:B------:R0:W-:Y:S01]  /*97c0*/  @P0 STG.E desc[UR36][R6.64+0xa0], R9 ;  /* 0x0000a00906000986 */ /* 0x0001e2000c101924 */
[----:B------:R-:W-:Y:S02]  /*97d0*/  ISETP.GT.AND P0, PT, R0, 0x30, P2 ;  /* 0x000000300000780c */ /* 0x000fe40001704270 */
[----:B------:R-:W-:Y:S01]  /*97e0*/  F2FP.TF32.F32.PACK_B R3, R3 ;  /* 0x00000003ff03723e */ /* 0x000fe200024050ff */
[----:B0-----:R-:W-:Y:S02]  /*97f0*/  @P4 IMAD.MOV.U32 R6, RZ, RZ, R14 ;  /* 0x000000ffff064224 */ /* 0x001fe400078e000e */
        /* <DEDUP_REMOVED lines=69> */
[----:B------:R-:W-:Y:S01]  /*9c50*/  @P3 STG.E desc[UR36][R4.64+0x144], R65 ;  /* 0x0001444104003986 */ /* 0x000fe2000c101924 */
[----:B------:R-:W-:-:S03]  /*9c60*/  ISETP.GT.AND P3, PT, R0, 0x59, P1 ;  /* 0x000000590000780c */ /* 0x000fc60000f64270 */
[----:B------:R1:W-:Y:S01]  /*9c70*/  @P5 STG.E desc[UR36][R4.64+0x140], R9 ;  /* 0x0001400904005986 */ /* 0x0003e2000c101924 */
[----:B------:R-:W-:Y:S01]  /*9c80*/  ISETP.GT.AND P5, PT, R0, 0x58, P1 ;  /* 0x000000580000780c */ /* 0x000fe20000fa4270 */
[----:B0-----:R-:W-:Y:S02]  /*9c90*/  @P0 IMAD.MOV.U32 R6, RZ, RZ, R14 ;  /* 0x000000ffff060224 */ /* 0x001fe400078e000e */
[----:B------:R-:W-:-:S05]  /*9ca0*/  @P0 IMAD.MOV.U32 R7, RZ, RZ, R15 ;  /* 0x000000ffff070224 */ /* 0x000fca00078e000f */
[----:B------:R0:W-:Y:S01]  /*9cb0*/  @P0 STG.E desc[UR36][R6.64+0x140], R11 ;  /* 0x0001400b06000986 */ /* 0x0001e2000c101924 */
[----:B------:R-:W-:Y:S01]  /*9cc0*/  ISETP.GT.AND P0, PT, R0, 0x58, P2 ;  /* 0x000000580000780c */ /* 0x000fe20001704270 */
[----:B-1----:R-:W-:-:S05]  /*9cd0*/  FMUL R9, R70, R154 ;  /* 0x0000009a46097220 */ /* 0x002fca0000400000 */
        /* <DEDUP_REMOVED lines=50> */
[----:B------:R-:W-:-:S05]  /*a000*/  @P4 IMAD.MOV.U32 R7, RZ, RZ, R15 ;  /* 0x000000ffff074224 */ /* 0x000fca00078e000f */
[----:B------:R0:W-:Y:S01]  /*a010*/  @P4 STG.E desc[UR36][R6.64+0x1a4], R79 ;  /* 0x0001a44f06004986 */ /* 0x0001e2000c101924 */
[----:B------:R-:W-:-:S03]  /*a020*/  ISETP.GT.AND P4, PT, R0, 0x71, P2 ;  /* 0x000000710000780c */ /* 0x000fc60001784270 */
[----:B------:R-:W-:Y:S01]  /*a030*/  @P3 STG.E desc[UR36][R4.64+0x1c0], R13 ;  /* 0x0001c00d04003986 */ /* 0x000fe2000c101924 */
[C---:B------:R-:W-:Y:S02]  /*a040*/  ISETP.GT.AND P3, PT, R0.reuse, 0x78, P1 ;  /* 0x000000780000780c */ /* 0x040fe40000f64270 */
[C---:B------:R-:W-:Y:S01]  /*a050*/  ISETP.GT.AND P1, PT, R0.reuse, 0x79, P1 ;  /* 0x000000790000780c */ /* 0x040fe20000f24270 */
[----:B------:R-:W-:Y:S01]  /*a060*/  @P5 STG.E desc[UR36][R4.64+0x1c4], R81 ;  /* 0x0001c45104005986 */ /* 0x000fe2000c101924 */
[C---:B------:R-:W-:Y:S02]  /*a070*/  ISETP.GT.AND P5, PT, R0.reuse, 0x78, P2 ;  /* 0x000000780000780c */ /* 0x040fe400017a4270 */
[----:B------:R-:W-:Y:S01]  /*a080*/  ISETP.GT.AND P2, PT, R0, 0x79, P2 ;  /* 0x000000790000780c */ /* 0x000fe20001744270 */
[----:B0-----:R-:W-:Y:S02]  /*a090*/  @P0 IMAD.MOV.U32 R6, RZ, RZ, R14 ;  /* 0x000000ffff060224 */ /* 0x001fe400078e000e */
[----:B------:R-:W-:-:S05]  /*a0a0*/  @P0 IMAD.MOV.U32 R7, RZ, RZ, R15 ;  /* 0x000000ffff070224 */ /* 0x000fca00078e000f */
[----:B------:R0:W-:Y:S02]  /*a0b0*/  @P0 STG.E desc[UR36][R6.64+0x1c0], R3 ;  /* 0x0001c00306000986 */ /* 0x0001e4000c101924 */
[----:B0-----:R-:W-:Y:S02]  /*a0c0*/  @P4 IMAD.MOV.U32 R6, RZ, RZ, R14 ;  /* 0x000000ffff064224 */ /* 0x001fe400078e000e */
[----:B------:R-:W-:-:S05]  /*a0d0*/  @P4 IMAD.MOV.U32 R7, RZ, RZ, R15 ;  /* 0x000000ffff074224 */ /* 0x000fca00078e000f */
[----:B------:R-:W-:Y:S04]  /*a0e0*/  @P4 STG.E desc[UR36][R6.64+0x1c4], R83 ;  /* 0x0001c45306004986 */ /* 0x000fe8000c101924 */
[----:B------:R-:W-:Y:S04]  /*a0f0*/  @P3 STG.E desc[UR36][R4.64+0x1e0], R21 ;  /* 0x0001e01504003986 */ /* 0x000fe8000c101924 */
[----:B------:R0:W-:Y:S02]  /*a100*/  @P1 STG.E desc[UR36][R4.64+0x1e4], R85 ;  /* 0x0001e45504001986 */ /* 0x0001e4000c101924 */
[----:B0-----:R-:W-:-:S02]  /*a110*/  @P5 IMAD.MOV.U32 R4, RZ, RZ, R14 ;  /* 0x000000ffff045224 */ /* 0x001fc400078e000e */
[----:B------:R-:W-:-:S05]  /*a120*/  @P5 IMAD.MOV.U32 R5, RZ, RZ, R15 ;  /* 0x000000ffff055224 */ /* 0x000fca00078e000f */
[----:B------:R0:W-:Y:S04]  /*a130*/  @P5 STG.E desc[UR36][R4.64+0x1e0], R9 ;  /* 0x0001e00904005986 */ /* 0x0001e8000c101924 */
[----:B------:R0:W-:Y:S02]  /*a140*/  @P2 STG.E desc[UR36][R14.64+0x1e4], R87 ;  /* 0x0001e4570e002986 */ /* 0x0001e4000c101924 */
.L_x_280:
[----:B------:R-:W-:Y:S05]  /*a150*/  BSYNC B0 ;  /* 0x0000000000007941 */ /* 0x000fea0003800000 */
.L_x_28:
[----:B------:R-:W-:Y:S01]  /*a160*/  ULDC UR4, c[0x0][0xc] ;  /* 0x0000030000047ab9 */ /* 0x000fe20000000800 */
[----:B------:R-:W-:Y:S01]  /*a170*/  ULDC UR5, c[0x0][0x10] ;  /* 0x0000040000057ab9 */ /* 0x000fe20000000800 */
[----:B---3--:R-:W3:Y:S01]  /*a180*/  LDC R3, c[0x0][0x14] ;  /* 0x00000500ff037b82 */ /* 0x008ee20000000800 */
[----:B------:R-:W-:Y:S01]  /*a190*/  UIMAD.WIDE.U32 UR4, UR4, UR5, URZ ;  /* 0x00000005040472a5 */ /* 0x000fe2000f8e003f */
[----:B------:R-:W-:Y:S01]  /*a1a0*/  PRMT R0, RZ, 0x7610, R0 ;  /* 0x00007610ff007816 */ /* 0x000fe20000000000 */
[----:B------:R-:W-:Y:S02]  /*a1b0*/  IMAD.MOV.U32 R153, RZ, RZ, -0x1 ;  /* 0xffffffffff997424 */ /* 0x000fe400078e00ff */
[----:B------:R-:W-:Y:S02]  /*a1c0*/  IMAD.MOV.U32 R23, RZ, RZ, -0x1 ;  /* 0xffffffffff177424 */ /* 0x000fe400078e00ff */
[----:B---3--:R-:W-:-:S04]  /*a1d0*/  IMAD.WIDE.U32 R16, R3, UR4, R16 ;  /* 0x0000000403107c25 */ /* 0x008fc8000f8e0010 */
[----:B------:R-:W-:Y:S01]  /*a1e0*/  IMAD R3, R3, UR5, RZ ;  /* 0x0000000503037c24 */ /* 0x000fe2000f8e02ff */
[----:B------:R-:W-:Y:S02]  /*a1f0*/  ULDC.64 UR4, c[0x0][0x650] ;  /* 0x0001940000047ab9 */ /* 0x000fe40000000a00 */
[----:B------:R-:W-:Y:S01]  /*a200*/  ISETP.GE.U32.AND P0, PT, R16, UR4, PT ;  /* 0x0000000410007c0c */ /* 0x000fe2000bf06070 */
[----:B------:R-:W-:-:S05]  /*a210*/  IMAD.IADD R17, R17, 0x1, R3 ;  /* 0x0000000111117824 */ /* 0x000fca00078e0203 */
[----:B------:R-:W-:-:S13]  /*a220*/  ISETP.GE.U32.AND.EX P0, PT, R17, UR5, PT, P0 ;  /* 0x0000000511007c0c */ /* 0x000fda000bf06100 */
[----:B------:R-:W-:Y:S05]  /*a230*/  @P0 BRA `(.L_x_281) ;  /* 0x0000000400640947 */ /* 0x000fea0003800000 */
[----:B------:R-:W3:Y:S01]  /*a240*/  S2R R12, SR_CTAID.X ;  /* 0x00000000000c7919 */ /* 0x000ee20000002500 */
[----:B0-2---:R-:W0:Y:S01]  /*a250*/  LDC.64 R10, c[0x0][0x628] ;  /* 0x00018a00ff0a7b82 */ /* 0x005e220000000a00 */
[----:B------:R-:W-:Y:S01]  /*a260*/  ULDC UR4, c[0x0][0x150] ;  /* 0x0000540000047ab9 */ /* 0x000fe20000000800 */
[----:B------:R-:W-:Y:S01]  /*a270*/  IMAD.MOV.U32 R8, RZ, RZ, R16 ;  /* 0x000000ffff087224 */ /* 0x000fe200078e0010 */
[----:B------:R-:W2:Y:S01]  /*a280*/  S2R R24, SR_CTAID.Y ;  /* 0x0000000000187919 */ /* 0x000ea20000002600 */
[----:B------:R-:W-:-:S04]  /*a290*/  IMAD.MOV.U32 R9, RZ, RZ, R17 ;  /* 0x000000ffff097224 */ /* 0x000fc800078e0011 */
[----:B------:R-:W1:Y:S08]  /*a2a0*/  LDC R21, c[0x0][0x144] ;  /* 0x00005100ff157b82 */ /* 0x000e700000000800 */
[----:B------:R-:W1:Y:S08]  /*a2b0*/  LDC R0, c[0x0][0x630] ;  /* 0x00018c00ff007b82 */ /* 0x000e700000000800 */
[----:B------:R-:W1:Y:S01]  /*a2c0*/  LDC.64 R14, c[0x0][0x620] ;  /* 0x00018800ff0e7b82 */ /* 0x000e620000000a00 */
[----:B0-----:R-:W-:-:S04]  /*a2d0*/  ISETP.NE.U32.AND P0, PT, R10, RZ, PT ;  /* 0x000000ff0a00720c */ /* 0x001fc80003f05070 */
[----:B------:R-:W-:Y:S02]  /*a2e0*/  ISETP.NE.AND.EX P0, PT, R11, RZ, PT, P0 ;  /* 0x000000ff0b00720c */ /* 0x000fe40003f05300 */
[----:B---3--:R-:W-:-:S05]  /*a2f0*/  I2FP.F32.U32 R3, R12 ;  /* 0x0000000c00037245 */ /* 0x008fca0000201000 */
[----:B------:R-:W-:-:S04]  /*a300*/  FMUL R3, R3, UR4 ;  /* 0x0000000403037c20 */ /* 0x000fc80008400000 */
[----:B------:R0:W3:Y:S02]  /*a310*/  F2I.U32.TRUNC.NTZ R20, R3 ;  /* 0x0000000300147305 */ /* 0x0000e4000020f000 */
[----:B--2---:R-:W-:Y:S05]  /*a320*/  @!P0 BRA `(.L_x_282) ;  /* 0x0000000000288947 */ /* 0x004fea0003800000 */
[----:B0-----:R-:W0:Y:S02]  /*a330*/  LDC R3, c[0x0][0x634] ;  /* 0x00018d00ff037b82 */ /* 0x001e240000000800 */
        /* <DEDUP_REMOVED lines=9> */
.L_x_282:
[----:B------:R-:W2:Y:S01]  /*a3d0*/  LDC.64 R28, c[0x0][0x640] ;  /* 0x00019000ff1c7b82 */ /* 0x000ea20000000a00 */
[-CC-:B-1----:R-:W-:Y:S01]  /*a3e0*/  SHF.R.U64 R23, R8, R0.reuse, R9.reuse ;  /* 0x0000000008177219 */ /* 0x182fe20000001209 */
[----:B---3--:R-:W-:Y:S01]  /*a3f0*/  IMAD.MOV R20, RZ, RZ, -R20 ;  /* 0x000000ffff147224 */ /* 0x008fe200078e0a14 */
[----:B------:R-:W-:Y:S01]  /*a400*/  SHF.R.U32.HI R0, RZ, R0, R9 ;  /* 0x00000000ff007219 */ /* 0x000fe20000011609 */
[----:B------:R-:W-:Y:S01]  /*a410*/  ULDC UR4, c[0x0][0x154] ;  /* 0x0000550000047ab9 */ /* 0x000fe20000000800 */
[----:B0-----:R-:W-:Y:S01]  /*a420*/  IADD3 R3, P0, RZ, -R23, RZ ;  /* 0x80000017ff037210 */ /* 0x001fe20007f1e0ff */
[----:B------:R-:W-:Y:S02]  /*a430*/  IMAD R21, R21, R20, R12 ;  /* 0x0000001415157224 */ /* 0x000fe400078e020c */
[----:B------:R-:W0:Y:S01]  /*a440*/  LDC R6, c[0x0][0x618] ;  /* 0x00018600ff067b82 */ /* 0x000e220000000800 */
[----:B------:R-:W-:Y:S02]  /*a450*/  IMAD.MOV.U32 R7, RZ, RZ, 0x1 ;  /* 0x00000001ff077424 */ /* 0x000fe400078e00ff */
[----:B------:R-:W-:-:S04]  /*a460*/  IMAD.X R5, RZ, RZ, ~R0, P0 ;  /* 0x000000ffff057224 */ /* 0x000fc800000e0e00 */
[-C--:B------:R-:W-:Y:S01]  /*a470*/  IMAD R0, R5, R14.reuse, RZ ;  /* 0x0000000e05007224 */ /* 0x080fe200078e02ff */
[----:B------:R-:W1:Y:S01]  /*a480*/  LDC R8, c[0x0][0x608] ;  /* 0x00018200ff087b82 */ /* 0x000e620000000800 */
[----:B------:R-:W-:-:S04]  /*a490*/  IMAD.WIDE.U32 R4, R3, R14, R16 ;  /* 0x0000000e03047225 */ /* 0x000fc800078e0010 */
[----:B------:R-:W-:Y:S01]  /*a4a0*/  IMAD R3, R3, R15, R0 ;  /* 0x0000000f03037224 */ /* 0x000fe200078e0200 */
[----:B------:R-:W-:Y:S02]  /*a4b0*/  I2FP.F32.U32 R0, R24 ;  /* 0x0000001800007245 */ /* 0x000fe40000201000 */
[----:B------:R-:W3:Y:S01]  /*a4c0*/  LDC R26, c[0x0][0x658] ;  /* 0x00019600ff1a7b82 */ /* 0x000ee20000000800 */
[----:B------:R-:W-:Y:S01]  /*a4d0*/  IMAD.IADD R3, R5, 0x1, R3 ;  /* 0x0000000105037824 */ /* 0x000fe200078e0203 */
[----:B--2---:R-:W-:Y:S01]  /*a4e0*/  ISETP.NE.U32.AND P0, PT, R28, RZ, PT ;  /* 0x000000ff1c00720c */ /* 0x004fe20003f05070 */
[----:B------:R-:W-:Y:S01]  /*a4f0*/  FMUL R0, R0, UR4 ;  /* 0x0000000400007c20 */ /* 0x000fe20008400000 */
[----:B------:R-:W-:Y:S02]  /*a500*/  IMAD.MOV.U32 R5, RZ, RZ, -0x1 ;  /* 0xffffffffff057424 */ /* 0x000fe400078e00ff */
[----:B------:R-:W-:Y:S01]  /*a510*/  ISETP.NE.AND.EX P0, PT, R29, RZ, PT, P0 ;  /* 0x000000ff1d00720c */ /* 0x000fe20003f05300 */
[----:B------:R2:W2:Y:S01]  /*a520*/  F2I.U32.TRUNC.NTZ R13, R0 ;  /* 0x00000000000d7305 */ /* 0x0004a2000020f000 */
[----:B------:R-:W2:Y:S01]  /*a530*/  LDC R15, c[0x0][0x148] ;  /* 0x00005200ff0f7b82 */ /* 0x000ea20000000800 */
[----:B0-----:R-:W-:-:S02]  /*a540*/  SHF.R.U64 R12, R4, R6, R3 ;  /* 0x00000006040c7219 */ /* 0x001fc40000001203 */
[----:B------:R-:W-:-:S05]  /*a550*/  SHF.R.U32.HI R3, RZ, R6, R3 ;  /* 0x00000006ff037219 */ /* 0x000fca0000011603 */
[----:B------:R-:W0:Y:S01]  /*a560*/  LDC R20, c[0x0][0x600] ;  /* 0x00018000ff147b82 */ /* 0x000e220000000800 */
[-CC-:B-1----:R-:W-:Y:S02]  /*a570*/  SHF.R.U64 R10, R12, R8.reuse, R3.reuse ;  /* 0x000000080c0a7219 */ /* 0x182fe40000001203 */
[----:B------:R-:W-:-:S05]  /*a580*/  SHF.R.U32.HI R3, RZ, R8, R3 ;  /* 0x00000008ff037219 */ /* 0x000fca0000011603 */
[----:B------:R-:W1:Y:S01]  /*a590*/  LDC R27, c[0x0][0x648] ;  /* 0x00019200ff1b7b82 */ /* 0x000e620000000800 */
[-C--:B---3--:R-:W-:Y:S02]  /*a5a0*/  SHF.L.U32 R4, R5, R26.reuse, RZ ;  /* 0x0000001a05047219 */ /* 0x088fe400000006ff */
[--C-:B------:R-:W-:Y:S02]  /*a5b0*/  SHF.R.U64 R14, R10, R26, R3.reuse ;  /* 0x0000001a0a0e7219 */ /* 0x100fe40000001203 */
[----:B------:R-:W-:Y:S02]  /*a5c0*/  LOP3.LUT R25, RZ, R4, RZ, 0x33, !PT ;  /* 0x00000004ff197212 */ /* 0x000fe400078e33ff */
[-C--:B------:R-:W-:Y:S01]  /*a5d0*/  SHF.R.U32.HI R5, RZ, R26.reuse, R3 ;  /* 0x0000001aff057219 */ /* 0x080fe20000011603 */
[----:B------:R-:W3:Y:S01]  /*a5e0*/  LDC R30, c[0x0][0x638] ;  /* 0x00018e00ff1e7b82 */ /* 0x000ee20000000800 */
[----:B------:R-:W-:Y:S01]  /*a5f0*/  SHF.L.U32 R152, R7, R26, RZ ;  /* 0x0000001a07987219 */ /* 0x000fe200000006ff */
[----:B------:R-:W-:-:S06]  /*a600*/  IMAD.MOV.U32 R4, RZ, RZ, R14 ;  /* 0x000000ffff047224 */ /* 0x000fcc00078e000e */
[----:B------:R-:W0:Y:S01]  /*a610*/  LDC R31, c[0x0][0x610] ;  /* 0x00018400ff1f7b82 */ /* 0x000e220000000800 */
[----:B------:R-:W-:Y:S05]  /*a620*/  @!P0 BRA `(.L_x_283) ;  /* 0x0000000000288947 */ /* 0x000fea0003800000 */
[----:B------:R-:W4:Y:S02]  /*a630*/  LDC R3, c[0x0][0x64c] ;  /* 0x00019300ff037b82 */ /* 0x000f240000000800 */
[----:B----4-:R-:W-:-:S05]  /*a640*/  IADD3 R3, P0, R14, R3, RZ ;  /* 0x000000030e037210 */ /* 0x010fca0007f1e0ff */
        /* <DEDUP_REMOVED lines=8> */
.L_x_283:
[----:B------:R-:W-:Y:S01]  /*a6d0*/  ISETP.NE.AND P0, PT, R2, 0x1, PT ;  /* 0x000000010200780c */ /* 0x000fe20003f05270 */
[----:B0-----:R-:W-:Y:S01]  /*a6e0*/  VIADD R7, R20, 0xffffffff ;  /* 0xffffffff14077836 */ /* 0x001fe20000000000 */
[----:B-12---:R-:W-:Y:S01]  /*a6f0*/  SHF.R.U64 R0, R4, R27, R5 ;  /* 0x0000001b04007219 */ /* 0x006fe20000001205 */
[----:B------:R-:W-:Y:S01]  /*a700*/  IMAD.MOV R13, RZ, RZ, -R13 ;  /* 0x000000ffff0d7224 */ /* 0x000fe200078e0a0d */
[----:B------:R-:W-:Y:S01]  /*a710*/  LOP3.LUT R5, R10, R25, RZ, 0xc0, !PT ;  /* 0x000000190a057212 */ /* 0x000fe200078ec0ff */
[----:B------:R-:W-:Y:S02]  /*a720*/  IMAD.MOV.U32 R4, RZ, RZ, 0x1 ;  /* 0x00000001ff047424 */ /* 0x000fe400078e00ff */
[----:B------:R-:W-:Y:S02]  /*a730*/  IMAD.MOV R3, RZ, RZ, -R0 ;  /* 0x000000ffff037224 */ /* 0x000fe400078e0a00 */
[----:B------:R-:W-:Y:S01]  /*a740*/  IMAD R152, R152, R0, R5 ;  /* 0x0000000098987224 */ /* 0x000fe200078e0205 */
[----:B------:R-:W-:Y:S01]  /*a750*/  LOP3.LUT R5, R12, R7, RZ, 0xc0, !PT ;  /* 0x000000070c057212 */ /* 0x000fe200078ec0ff */
[----:B---3--:R-:W-:-:S02]  /*a760*/  IMAD R0, R3, R30, R14 ;  /* 0x0000001e03007224 */ /* 0x008fc400078e020e */
[----:B------:R-:W-:Y:S02]  /*a770*/  @P0 IMAD R21, R15, R13, R24 ;  /* 0x0000000d0f150224 */ /* 0x000fe400078e0218 */
[----:B------:R-:W-:Y:S01]  /*a780*/  IMAD R3, R0, R20, R5 ;  /* 0x0000001400037224 */ /* 0x000fe200078e0205 */
[----:B------:R-:W-:Y:S01]  /*a790*/  PRMT R0, R4, 0x7610, R0 ;  /* 0x0000761004007816 */ /* 0x000fe20000000000 */
[----:B------:R-:W-:-:S05]  /*a7a0*/  IMAD R152, R152, R31, R21 ;  /* 0x0000001f98987224 */ /* 0x000fca00078e0215 */
[----:B------:R-:W-:Y:S02]  /*a7b0*/  SEL R153, R3, R152, !P0 ;  /* 0x0000009803997207 */ /* 0x000fe40004000000 */
[----:B------:R-:W-:-:S07]  /*a7c0*/  SEL R152, R152, R3, !P0 ;  /* 0x0000000398987207 */ /* 0x000fce0004000000 */
.L_x_281:
[----:B------:R-:W-:-:S13]  /*a7d0*/  LOP3.LUT P0, RZ, R0, 0xff, RZ, 0xc0, !PT ;  /* 0x000000ff00ff7812 */ /* 0x000fda000780c0ff */
[----:B------:R-:W-:Y:S05]  /*a7e0*/  @P0 BRA `(.L_x_284) ;  /* 0xffffff6400e00947 */ /* 0x000fea000383ffff */
[----:B------:R-:W-:Y:S05]  /*a7f0*/  EXIT ;  /* 0x000000000000794d */ /* 0x000fea0003800000 */
.L_x_3:
[----:B0-----:R-:W-:Y:S01]  /*a800*/  ULDC.64 UR4, c[0x0][0x650] ;  /* 0x0001940000047ab9 */ /* 0x001fe20000000a00 */
        /* <DEDUP_REMOVED lines=25> */
.L_x_286:
[--C-:B------:R-:W-:Y:S01]  /*a9a0*/  SHF.R.U64 R12, R10, R14, R11.reuse ;  /* 0x0000000e0a0c7219 */ /* 0x100fe2000000120b */
[----:B------:R-:W0:Y:S01]  /*a9b0*/  LDC R22, c[0x0][0x618] ;  /* 0x00018600ff167b82 */ /* 0x000e220000000800 */
[----:B------:R-:W-:Y:S01]  /*a9c0*/  I2FP.F32.U32 R6, R4 ;  /* 0x0000000400067245 */ /* 0x000fe20000201000 */
[----:B------:R-:W-:Y:S01]  /*a9d0*/  ULDC UR4, c[0x0][0x150] ;  /* 0x0000540000047ab9 */ /* 0x000fe20000000800 */
[----:B------:R-:W-:Y:S02]  /*a9e0*/  SHF.R.U32.HI R5, RZ, R14, R11 ;  /* 0x0000000eff057219 */ /* 0x000fe4000001160b */
[----:B------:R-:W-:Y:S01]  /*a9f0*/  IADD3 R9, P0, RZ, -R12, RZ ;  /* 0x8000000cff097210 */ /* 0x000fe20007f1e0ff */
[----:B------:R-:W-:Y:S01]  /*aa00*/  FMUL R11, R6, UR4 ;  /* 0x00000004060b7c20 */ /* 0x000fe20008400000 */
[----:B------:R-:W-:Y:S01]  /*aa10*/  ULDC UR4, c[0x0][0x154] ;  /* 0x0000550000047ab9 */ /* 0x000fe20000000800 */
[----:B------:R-:W1:Y:S02]  /*aa20*/  LDC.64 R24, c[0x0][0x640] ;  /* 0x00019000ff187b82 */ /* 0x000e640000000a00 */
[----:B------:R-:W-:-:S02]  /*aa30*/  IMAD.X R5, RZ, RZ, ~R5, P0 ;  /* 0x000000ffff057224 */ /* 0x000fc400000e0e05 */
[----:B------:R-:W2:Y:S01]  /*aa40*/  F2I.U32.TRUNC.NTZ R11, R11 ;  /* 0x0000000b000b7305 */ /* 0x000ea2000020f000 */
[----:B------:R-:W-:-:S03]  /*aa50*/  IMAD.WIDE.U32 R6, R9, R20, R16 ;  /* 0x0000001409067225 */ /* 0x000fc600078e0010 */
[----:B------:R-:W3:Y:S01]  /*aa60*/  LDC R13, c[0x0][0x144] ;  /* 0x00005100ff0d7b82 */ /* 0x000ee20000000800 */
[----:B------:R-:W-:-:S04]  /*aa70*/  IMAD R8, R5, R20, RZ ;  /* 0x0000001405087224 */ /* 0x000fc800078e02ff */
[----:B------:R-:W-:Y:S02]  /*aa80*/  IMAD R5, R9, R21, R8 ;  /* 0x0000001509057224 */ /* 0x000fe400078e0208 */
[----:B------:R-:W-:Y:S01]  /*aa90*/  IMAD.MOV.U32 R8, RZ, RZ, -0x1 ;  /* 0xffffffffff087424 */ /* 0x000fe200078e00ff */
[----:B------:R-:W4:Y:S01]  /*aaa0*/  LDC R14, c[0x0][0x608] ;  /* 0x00018200ff0e7b82 */ /* 0x000f220000000800 */
[----:B------:R-:W-:Y:S01]  /*aab0*/  IMAD.IADD R5, R7, 0x1, R5 ;  /* 0x0000000107057824 */ /* 0x000fe200078e0205 */
[----:B------:R-:W-:-:S04]  /*aac0*/  I2FP.F32.U32 R7, R3 ;  /* 0x0000000300077245 */ /* 0x000fc80000201000 */
[-C--:B0-----:R-:W-:Y:S01]  /*aad0*/  SHF.R.U64 R10, R6, R22.reuse, R5 ;  /* 0x00000016060a7219 */ /* 0x081fe20000001205 */
[----:B--2---:R-:W-:Y:S01]  /*aae0*/  IMAD.MOV R6, RZ, RZ, -R11 ;  /* 0x000000ffff067224 */ /* 0x004fe200078e0a0b */
[----:B------:R-:W0:Y:S01]  /*aaf0*/  LDC R9, c[0x0][0x658] ;  /* 0x00019600ff097b82 */ /* 0x000e220000000800 */
[----:B-1----:R-:W-:Y:S01]  /*ab00*/  ISETP.NE.U32.AND P0, PT, R24, RZ, PT ;  /* 0x000000ff1800720c */ /* 0x002fe20003f05070 */
[----:B------:R-:W-:Y:S01]  /*ab10*/  FMUL R7, R7, UR4 ;  /* 0x0000000407077c20 */ /* 0x000fe20008400000 */
[----:B------:R-:W-:Y:S02]  /*ab20*/  SHF.R.U32.HI R5, RZ, R22, R5 ;  /* 0x00000016ff057219 */ /* 0x000fe40000011605 */
[----:B------:R-:W-:-:S03]  /*ab30*/  ISETP.NE.AND.EX P0, PT, R25, RZ, PT, P0 ;  /* 0x000000ff1900720c */ /* 0x000fc60003f05300 */
[----:B------:R-:W1:Y:S01]  /*ab40*/  LDC R20, c[0x0][0x148] ;  /* 0x00005200ff147b82 */ /* 0x000e620000000800 */
[----:B---3--:R-:W-:Y:S02]  /*ab50*/  IMAD R23, R13, R6, R4 ;  /* 0x000000060d177224 */ /* 0x008fe400078e0204 */
[----:B------:R-:W-:-:S05]  /*ab60*/  IMAD.MOV.U32 R6, RZ, RZ, 0x1 ;  /* 0x00000001ff067424 */ /* 0x000fca00078e00ff */
[----:B------:R-:W2:Y:S01]  /*ab70*/  LDC R21, c[0x0][0x600] ;  /* 0x00018000ff157b82 */ /* 0x000ea20000000800 */
[-CC-:B----4-:R-:W-:Y:S02]  /*ab80*/  SHF.R.U64 R13, R10, R14.reuse, R5.reuse ;  /* 0x0000000e0a0d7219 */ /* 0x190fe40000001205 */
[----:B------:R-:W-:Y:S02]  /*ab90*/  SHF.R.U32.HI R4, RZ, R14, R5 ;  /* 0x0000000eff047219 */ /* 0x000fe40000011605 */
[----:B------:R3:W4:Y:S03]  /*aba0*/  F2I.U32.TRUNC.NTZ R14, R7 ;  /* 0x00000007000e7305 */ /* 0x000726000020f000 */
[----:B------:R-:W1:Y:S01]  /*abb0*/  LDC R26, c[0x0][0x648] ;  /* 0x00019200ff1a7b82 */ /* 0x000e620000000800 */
[-C--:B0-----:R-:W-:Y:S02]  /*abc0*/  SHF.R.U64 R15, R13, R9.reuse, R4 ;  /* 0x000000090d0f7219 */ /* 0x081fe40000001204 */
[----:B------:R-:W-:-:S02]  /*abd0*/  SHF.L.U32 R8, R8, R9, RZ ;  /* 0x0000000908087219 */ /* 0x000fc400000006ff */
[-C--:B------:R-:W-:Y:S01]  /*abe0*/  SHF.R.U32.HI R5, RZ, R9.reuse, R4 ;  /* 0x00000009ff057219 */ /* 0x080fe20000011604 */
[----:B------:R-:W-:Y:S01]  /*abf0*/  IMAD.MOV.U32 R4, RZ, RZ, R15 ;  /* 0x000000ffff047224 */ /* 0x000fe200078e000f */
[----:B------:R-:W-:Y:S01]  /*ac00*/  SHF.L.U32 R22, R6, R9, RZ ;  /* 0x0000000906167219 */ /* 0x000fe200000006ff */
[----:B------:R-:W0:Y:S01]  /*ac10*/  LDC R27, c[0x0][0x638] ;  /* 0x00018e00ff1b7b82 */ /* 0x000e220000000800 */
[----:B------:R-:W-:-:S07]  /*ac20*/  LOP3.LUT R28, RZ, R8, RZ, 0x33, !PT ;  /* 0x00000008ff1c7212 */ /* 0x000fce00078e33ff */
        /* <DEDUP_REMOVED lines=12> */
.L_x_287:
[----:B------:R-:W-:Y:S01]  /*acf0*/  ISETP.NE.AND P0, PT, R2, 0x1, PT ;  /* 0x000000010200780c */ /* 0x000fe20003f05270 */
[----:B--2---:R-:W-:Y:S01]  /*ad00*/  VIADD R7, R21, 0xffffffff ;  /* 0xffffffff15077836 */ /* 0x004fe20000000000 */
[----:B-1----:R-:W-:Y:S01]  /*ad10*/  SHF.R.U64 R5, R4, R26, R5 ;  /* 0x0000001a04057219 */ /* 0x002fe20000001205 */
[----:B------:R-:W-:Y:S01]  /*ad20*/  IMAD.MOV R14, RZ, RZ, -R14 ;  /* 0x000000ffff0e7224 */ /* 0x000fe200078e0a0e */
[----:B------:R-:W-:Y:S01]  /*ad30*/  LOP3.LUT R4, R13, R28, RZ, 0xc0, !PT ;  /* 0x0000001c0d047212 */ /* 0x000fe200078ec0ff */
[----:B------:R-:W-:Y:S01]  /*ad40*/  IMAD.MOV.U32 R8, RZ, RZ, R12 ;  /* 0x000000ffff087224 */ /* 0x000fe200078e000c */
[----:B------:R-:W-:Y:S01]  /*ad50*/  LOP3.LUT R10, R10, R7, RZ, 0xc0, !PT ;  /* 0x000000070a0a7212 */ /* 0x000fe200078ec0ff */
[----:B------:R-:W-:Y:S02]  /*ad60*/  IMAD.MOV R6, RZ, RZ, -R5 ;  /* 0x000000ffff067224 */ /* 0x000fe400078e0a05 */
[----:B------:R-:W-:-:S04]  /*ad70*/  IMAD R4, R22, R5, R4 ;  /* 0x0000000516047224 */ /* 0x000fc800078e0204 */
[----:B------:R-:W-:Y:S02]  /*ad80*/  @P0 IMAD R23, R20, R14, R3 ;  /* 0x0000000e14170224 */ /* 0x000fe400078e0203 */
[----:B0-----:R-:W-:Y:S02]  /*ad90*/  IMAD R3, R6, R27, R15 ;  /* 0x0000001b06037224 */ /* 0x001fe400078e020f */
[----:B------:R-:W-:Y:S02]  /*ada0*/  IMAD R7, R4, R29, R23 ;  /* 0x0000001d04077224 */ /* 0x000fe400078e0217 */
[----:B------:R-:W-:Y:S02]  /*adb0*/  IMAD R4, R3, R21, R10 ;  /* 0x0000001503047224 */ /* 0x000fe400078e020a */
[----:B------:R-:W-:-:S03]  /*adc0*/  IMAD.MOV.U32 R6, RZ, RZ, 0x1 ;  /* 0x00000001ff067424 */ /* 0x000fc600078e00ff */
[----:B------:R-:W-:Y:S02]  /*add0*/  SEL R9, R4, R7, !P0 ;  /* 0x0000000704097207 */ /* 0x000fe40004000000 */
[----:B------:R-:W-:-:S07]  /*ade0*/  SEL R7, R7, R4, !P0 ;  /* 0x0000000407077207 */ /* 0x000fce0004000000 */
.L_x_285:
[----:B------:R-:W-:-:S08]  /*adf0*/  NOP ;  /* 0x0000000000007918 */ /* 0x000fd00000000000 */
[----:B------:R-:W0:-:S00]  /*ae00*/  USETMAXREG.DEALLOC.CTAPOOL 0x28 ;  /* 0x00000028000079c8 */ /* 0x000e0000080e0500 */
[----:B0-----:R-:W-:-:S13]  /*ae10*/  ISETP.NE.AND P0, PT, R0, RZ, PT ;  /* 0x000000ff0000720c */ /* 0x001fda0003f05270 */
[----:B------:R-:W-:Y:S05]  /*ae20*/  @P0 EXIT ;  /* 0x000000000000094d */ /* 0x000fea0003800000 */
[----:B------:R-:W-:Y:S01]  /*ae30*/  LOP3.LUT P0, RZ, R6, 0xff, RZ, 0xc0, !PT ;  /* 0x000000ff06ff7812 */ /* 0x000fe2000780c0ff */
[----:B------:R-:W-:Y:S02]  /*ae40*/  IMAD.MOV.U32 R0, RZ, RZ, 0x1 ;  /* 0x00000001ff007424 */ /* 0x000fe400078e00ff */
[----:B------:R-:W-:-:S10]  /*ae50*/  IMAD.MOV.U32 R12, RZ, RZ, RZ ;  /* 0x000000ffff0c7224 */ /* 0x000fd400078e00ff */
[----:B------:R-:W-:Y:S05]  /*ae60*/  @!P0 BRA `(.L_x_288) ;  /* 0x0000000c00308947 */ /* 0x000fea0003800000 */
[----:B------:R-:W0:Y:S01]  /*ae70*/  LDC R0, c[0x0][0x28c] ;  /* 0x0000a300ff007b82 */ /* 0x000e220000000800 */
[----:B------:R-:W-:Y:S01]  /*ae80*/  ULDC UR5, c[0x0][0x600] ;  /* 0x0001800000057ab9 */ /* 0x000fe20000000800 */
[----:B------:R-:W-:Y:S01]  /*ae90*/  ULDC UR4, c[0x0][0xc] ;  /* 0x0000030000047ab9 */ /* 0x000fe20000000800 */
[----:B------:R-:W-:Y:S01]  /*aea0*/  UIADD3 UR16, UR5, -0x1, URZ ;  /* 0xffffffff05107890 */ /* 0x000fe2000fffe03f */
[C---:B------:R-:W-:Y:S01]  /*aeb0*/  LOP3.LUT P2, RZ, R18.reuse, 0x7f, RZ, 0xc0, !PT ;  /* 0x0000007f12ff7812 */ /* 0x040fe2000784c0ff */
[----:B------:R-:W-:Y:S01]  /*aec0*/  ULDC UR6, c[0x0][0x658] ;  /* 0x0001960000067ab9 */ /* 0x000fe20000000800 */
[----:B------:R-:W-:Y:S01]  /*aed0*/  ULDC UR5, c[0x0][0x10] ;  /* 0x0000040000057ab9 */ /* 0x000fe20000000800 */
[----:B------:R-:W-:Y:S01]  /*aee0*/  UMOV UR7, 0xffffffff ;  /* 0xffffffff00077882 */ /* 0x000fe20000000000 */
[----:B------:R-:W-:Y:S01]  /*aef0*/  UMOV UR8, 0x1 ;  /* 0x0000000100087882 */ /* 0x000fe20000000000 */
[----:B------:R-:W-:Y:S01]  /*af00*/  UIMAD.WIDE.U32 UR4, UR4, UR5, URZ ;  /* 0x00000005040472a5 */ /* 0x000fe2000f8e003f */
[----:B------:R-:W-:Y:S01]  /*af10*/  LOP3.LUT P0, RZ, R18, 0x1f, RZ, 0xc0, !PT ;  /* 0x0000001f12ff7812 */ /* 0x000fe2000780c0ff */
[----:B------:R-:W-:Y:S01]  /*af20*/  USHF.L.U32 UR7, UR7, UR6, URZ ;  /* 0x0000000607077299 */ /* 0x000fe2000800063f */
[----:B------:R-:W-:Y:S01]  /*af30*/  BSSY B0, `(.L_x_288) ;  /* 0x00000bf000007945 */ /* 0x000fe20003800000 */
[----:B------:R-:W-:Y:S01]  /*af40*/  USHF.L.U32 UR18, UR8, UR6, URZ ;  /* 0x0000000608127299 */ /* 0x000fe2000800063f */
[----:B------:R-:W-:Y:S01]  /*af50*/  IMAD.MOV.U32 R13, RZ, RZ, 0x1 ;  /* 0x00000001ff0d7424 */ /* 0x000fe200078e00ff */
[----:B------:R-:W-:Y:S01]  /*af60*/  LOP3.LUT R11, R19, 0x2, RZ, 0xfc, !PT ;  /* 0x00000002130b7812 */ /* 0x000fe200078efcff */
[----:B------:R-:W-:Y:S01]  /*af70*/  ULDC UR6, c[0x0][0x14] ;  /* 0x0000050000067ab9 */ /* 0x000fe20000000800 */
[----:B------:R-:W-:Y:S01]  /*af80*/  PLOP3.LUT P0, PT, P0, P2, PT, 0x8a, 0x0 ;  /* 0x000000000000781c */ /* 0x000fe20000705172 */
[----:B------:R-:W-:Y:S01]  /*af90*/  UIMAD.WIDE.U32 UR20, UR4, UR6, URZ ;  /* 0x00000006041472a5 */ /* 0x000fe2000f8e003f */
[----:B------:R-:W-:Y:S01]  /*afa0*/  IMAD.MOV.U32 R12, RZ, RZ, RZ ;  /* 0x000000ffff0c7224 */ /* 0x000fe200078e00ff */
[----:B------:R-:W-:-:S02]  /*afb0*/  UIMAD UR13, UR5, UR6, URZ ;  /* 0x00000006050d72a4 */ /* 0x000fc4000f8e023f */
[----:B------:R-:W-:Y:S01]  /*afc0*/  ULOP3.LUT UR17, URZ, UR7, URZ, 0x33, !UPT ;  /* 0x000000073f117292 */ /* 0x000fe2000f8e333f */
[----:B0-----:R-:W-:Y:S01]  /*afd0*/  VIADD R0, R0, 0x1f ;  /* 0x0000001f00007836 */ /* 0x001fe20000000000 */
[----:B------:R-:W-:Y:S01]  /*afe0*/  UIADD3 UR13, UR21, UR13, URZ ;  /* 0x0000000d150d7290 */ /* 0x000fe2000fffe03f */
[----:B------:R-:W-:-:S03]  /*aff0*/  ULDC.64 UR22, c[0x0][0x198] ;  /* 0x0000660000167ab9 */ /* 0x000fc60000000a00 */
[----:B------:R-:W-:-:S04]  /*b000*/  SHF.R.S32.HI R3, RZ, 0x1f, R0 ;  /* 0x0000001fff037819 */ /* 0x000fc80000011400 */
[----:B------:R-:W-:Y:S01]  /*b010*/  LEA.HI R3, R3, R0, RZ, 0x5 ;  /* 0x0000000003037211 */ /* 0x000fe200078f28ff */
[----:B------:R-:W-:-:S03]  /*b020*/  IMAD.MOV.U32 R0, RZ, RZ, 0x1 ;  /* 0x00000001ff007424 */ /* 0x000fc600078e00ff */
[----:B------:R-:W-:-:S05]  /*b030*/  SHF.R.S32.HI R3, RZ, 0x5, R3 ;  /* 0x00000005ff037819 */ /* 0x000fca0000011403 */
[----:B------:R-:W-:-:S07]  /*b040*/  VIADD R10, R3, 0x1 ;  /* 0x00000001030a7836 */ /* 0x000fce0000000000 */
.L_x_300:
[----:B------:R-:W-:-:S03]  /*b050*/  UMOV UR4, 0xffffffff ;  /* 0xffffffff00047882 */ /* 0x000fc60000000000 */
[----:B------:R-:W-:Y:S05]  /*b060*/  BRA.DIV UR4, `(.L_x_289) ;  /* 0x0000000e04e47947 */ /* 0x000fea000b800000 */
[----:B------:R-:W-:-:S13]  /*b070*/  ELECT P6, URZ, PT ;  /* 0x00000000003f782f */ /* 0x000fda00038c0000 */
.L_x_313:
[----:B------:R-:W0:Y:S01]  /*b080*/  LDC R4, c[0x0][0x28c] ;  /* 0x0000a300ff047b82 */ /* 0x000e220000000800 */
[----:B------:R-:W-:Y:S01]  /*b090*/  BSSY B1, `(.L_x_290) ;  /* 0x0000037000017945 */ /* 0x000fe20003800000 */
[----:B0-----:R-:W-:-:S13]  /*b0a0*/  ISETP.LT.OR P6, PT, R4, 0x1, !P6 ;  /* 0x000000010400780c */ /* 0x001fda00077c1670 */
[----:B------:R-:W-:Y:S05]  /*b0b0*/  @P6 BRA `(.L_x_291) ;  /* 0x0000000000d06947 */ /* 0x000fea0003800000 */
[----:B------:R-:W-:Y:S02]  /*b0c0*/  IMAD.SHL.U32 R15, R9, 0x80, RZ ;  /* 0x00000080090f7824 */ /* 0x000fe400078e00ff */
[----:B------:R-:W-:Y:S02]  /*b0d0*/  IMAD.SHL.U32 R18, R7, 0x100, RZ ;  /* 0x0000010007127824 */ /* 0x000fe400078e00ff */
[----:B------:R-:W-:Y:S02]  /*b0e0*/  IMAD.MOV.U32 R20, RZ, RZ, RZ ;  /* 0x000000ffff147224 */ /* 0x000fe400078e00ff */
[----:B------:R-:W-:Y:S02]  /*b0f0*/  IMAD.MOV.U32 R4, RZ, RZ, R10 ;  /* 0x000000ffff047224 */ /* 0x000fe400078e000a */
[----:B------:R-:W-:Y:S02]  /*b100*/  IMAD.MOV.U32 R5, RZ, RZ, R0 ;  /* 0x000000ffff057224 */ /* 0x000fe400078e0000 */
[----:B------:R-:W-:-:S07]  /*b110*/  IMAD.MOV.U32 R6, RZ, RZ, R12 ;  /* 0x000000ffff067224 */ /* 0x000fce00078e000c */
.L_x_295:
[----:B------:R-:W0:Y:S01]  /*b120*/  S2R R14, SR_CgaCtaId ;  /* 0x00000000000e7919 */ /* 0x000e220000008800 */
[----:B------:R-:W-:Y:S01]  /*b130*/  MOV R7, 0x400 ;  /* 0x0000040000077802 */ /* 0x000fe20000000f00 */
[----:B------:R-:W1:Y:S03]  /*b140*/  @!P2 LDC R9, c[0x0][0x500] ;  /* 0x00014000ff09ab82 */ /* 0x000e660000000800 */
[----:B0-----:R-:W-:Y:S02]  /*b150*/  LEA R21, R14, R7, 0x18 ;  /* 0x000000070e157211 */ /* 0x001fe400078ec0ff */
[----:B------:R-:W-:-:S03]  /*b160*/  SHF.L.U32 R7, R5, 0x1f, RZ ;  /* 0x0000001f05077819 */ /* 0x000fc600000006ff */
[----:B------:R-:W-:-:S04]  /*b170*/  IMAD R14, R6, 0x8, R21 ;  /* 0x00000008060e7824 */ /* 0x000fc800078e0215 */
[----:B------:R-:W0:Y:S02]  /*b180*/  SYNCS.PHASECHK.TRANS64.TRYWAIT P1, [R14+URZ+0x30], R7 ;  /* 0x000030070e0075a7 */ /* 0x000e24000802017f */
[----:B01----:R-:W-:Y:S05]  /*b190*/  @!P1 BRA `(.L_x_292) ;  /* 0x0000000c00b89947 */ /* 0x003fea0003800000 */
.L_x_314:
[----:B0-----:R-:W-:Y:S01]  /*b1a0*/  PRMT R7, R11, 0x9910, RZ ;  /* 0x000099100b077816 */ /* 0x001fe200000000ff */
[----:B------:R0:W-:Y:S03]  /*b1b0*/  @!P2 SYNCS.ARRIVE.TRANS64 RZ, [R14+URZ], R9 ;  /* 0x000000090effa9a7 */ /* 0x0001e6000800003f */
[----:B------:R-:W-:-:S13]  /*b1c0*/  ISETP.NE.AND P1, PT, R7, 0x2, PT ;  /* 0x000000020700780c */ /* 0x000fda0003f25270 */
[----:B0-----:R-:W-:Y:S05]  /*b1d0*/  @P1 BRA `(.L_x_293) ;  /* 0x0000000000041947 */ /* 0x001fea0003800000 */
[----:B------:R-:W-:Y:S01]  /*b1e0*/  BPT.TRAP 0x1 ;  /* 0x000000040000795c */ /* 0x000fe20000300000 */
.L_x_293:
[----:B------:R-:W-:Y:S05]  /*b1f0*/  @P0 BRA `(.L_x_294) ;  /* 0x0000000000040947 */ /* 0x000fea0003800000 */
[----:B------:R-:W-:Y:S01]  /*b200*/  BPT.TRAP 0x1 ;  /* 0x000000040000795c */ /* 0x000fe20000300000 */
.L_x_294:
[--C-:B------:R-:W-:Y:S01]  /*b210*/  IMAD R7, R6, 0x8000, R21.reuse ;  /* 0x0000800006077824 */ /* 0x100fe200078e0215 */
[----:B------:R-:W-:Y:S01]  /*b220*/  R2UR UR9, R14 ;  /* 0x000000000e0972ca */ /* 0x000fe200000e0000 */
[----:B------:R-:W-:Y:S01]  /*b230*/  IMAD R21, R6, 0x4000, R21 ;  /* 0x0000400006157824 */ /* 0x000fe200078e0215 */
[----:B------:R-:W-:Y:S01]  /*b240*/  UIADD3 UR4, UP0, UR22, 0xf0, URZ ;  /* 0x000000f016047890 */ /* 0x000fe2000ff1e03f */
[----:B------:R-:W-:Y:S01]  /*b250*/  VIADD R4, R4, 0xffffffff ;  /* 0xffffffff04047836 */ /* 0x000fe20000000000 */
[----:B------:R-:W-:Y:S01]  /*b260*/  R2UR UR5, R7 ;  /* 0x00000000070572ca */ /* 0x000fe200000e0000 */
[----:B------:R-:W-:Y:S01]  /*b270*/  UIADD3 UR24, UP1, UR22, 0x1f0, URZ ;  /* 0x000001f016187890 */ /* 0x000fe2000ff3e03f */
[----:B------:R-:W-:Y:S01]  /*b280*/  R2UR UR8, R21 ;  /* 0x00000000150872ca */ /* 0x000fe200000e0000 */
[----:B------:R-:W-:Y:S01]  /*b290*/  VIADD R6, R6, 0x1 ;  /* 0x0000000106067836 */ /* 0x000fe20000000000 */
[----:B------:R-:W-:Y:S01]  /*b2a0*/  R2UR UR11, R18 ;  /* 0x00000000120b72ca */ /* 0x000fe200000e0000 */
[----:B------:R-:W-:Y:S01]  /*b2b0*/  UIADD3.X UR25, URZ, UR23, URZ, UP1, !UPT ;  /* 0x000000173f197290 */ /* 0x000fe20008ffe43f */
[----:B------:R-:W-:Y:S01]  /*b2c0*/  R2UR UR10, R20 ;  /* 0x00000000140a72ca */ /* 0x000fe200000e0000 */
[----:B------:R-:W-:Y:S01]  /*b2d0*/  UMOV UR6, 0x0 ;  /* 0x0000000000067882 */ /* 0x000fe20000000000 */
[----:B------:R-:W-:Y:S01]  /*b2e0*/  R2UR UR12, R8 ;  /* 0x00000000080c72ca */ /* 0x000fe200000e0000 */
[----:B------:R-:W-:Y:S01]  /*b2f0*/  UMOV UR7, 0x10000000 ;  /* 0x1000000000077882 */ /* 0x000fe20000000000 */
[----:B------:R-:W-:Y:S01]  /*b300*/  R2UR UR19, R15 ;  /* 0x000000000f1372ca */ /* 0x000fe200000e0000 */
[----:B------:R-:W-:Y:S01]  /*b310*/  VIADD R20, R20, 0x20 ;  /* 0x0000002014147836 */ /* 0x000fe20000000000 */
[----:B------:R-:W-:Y:S01]  /*b320*/  ISETP.GT.AND P3, PT, R4, 0x1, PT ;  /* 0x000000010400780c */ /* 0x000fe20003f64270 */
[----:B------:R-:W-:Y:S01]  /*b330*/  UIADD3 UR14, UR5, 0x180, URZ ;  /* 0x00000180050e7890 */ /* 0x000fe2000fffe03f */
[----:B------:R-:W-:Y:S01]  /*b340*/  ISETP.NE.AND P1, PT, R6, 0x6, PT ;  /* 0x000000060600780c */ /* 0x000fe20003f25270 */
[----:B------:R-:W-:-:S02]  /*b350*/  UIADD3.X UR5, URZ, UR23, URZ, UP0, !UPT ;  /* 0x000000173f057290 */ /* 0x000fc400087fe43f */
[----:B------:R-:W-:Y:S01]  /*b360*/  UIADD3 UR15, UR8, 0x30180, URZ ;  /* 0x00030180080f7890 */ /* 0x000fe2000fffe03f */
[----:B------:R-:W-:Y:S02]  /*b370*/  SEL R14, RZ, 0x1, P1 ;  /* 0x00000001ff0e7807 */ /* 0x000fe40000800000 */
[----:B------:R-:W-:Y:S01]  /*b380*/  UMOV UR8, UR14 ;  /* 0x0000000e00087c82 */ /* 0x000fe20008000000 */
[----:B------:R-:W-:Y:S02]  /*b390*/  SEL R6, R6, RZ, P1 ;  /* 0x000000ff06067207 */ /* 0x000fe40000800000 */
[----:B------:R-:W-:Y:S01]  /*b3a0*/  LOP3.LUT R5, R5, R14, RZ, 0x3c, !PT ;  /* 0x0000000e05057212 */ /* 0x000fe200078e3cff */
[----:B------:R0:W-:Y:S02]  /*b3b0*/  UTMALDG.3D [UR8], [UR4], desc[UR6] ;  /* 0x00000608040075b4 */ /* 0x0001e40008011000 */
[----:B0-----:R-:W-:Y:S01]  /*b3c0*/  UMOV UR8, UR15 ;  /* 0x0000000f00087c82 */ /* 0x001fe20008000000 */
[----:B------:R-:W-:-:S02]  /*b3d0*/  UMOV UR11, UR19 ;  /* 0x00000013000b7c82 */ /* 0x000fc40008000000 */
[----:B------:R0:W-:Y:S02]  /*b3e0*/  UTMALDG.3D [UR8], [UR24], desc[UR6] ;  /* 0x00000608180075b4 */ /* 0x0001e40008011000 */
[----:B0-----:R-:W-:Y:S05]  /*b3f0*/  @P3 BRA `(.L_x_295) ;  /* 0xfffffffc00483947 */ /* 0x001fea000383ffff */
.L_x_291:
[----:B------:R-:W-:Y:S05]  /*b400*/  BSYNC B1 ;  /* 0x0000000000017941 */ /* 0x000fea0003800000 */
.L_x_290:
[----:B------:R-:W-:Y:S01]  /*b410*/  LOP3.LUT P3, RZ, R13, 0xff, RZ, 0xc0, !PT ;  /* 0x000000ff0dff7812 */ /* 0x000fe2000786c0ff */
[----:B------:R-:W-:Y:S01]  /*b420*/  IMAD.IADD R12, R3, 0x1, R12 ;  /* 0x00000001030c7824 */ /* 0x000fe200078e020c */
[----:B------:R-:W-:Y:S01]  /*b430*/  IADD3 R16, P4, R16, UR20, RZ ;  /* 0x0000001410107c10 */ /* 0x000fe2000ff9e0ff */
[----:B------:R-:W-:Y:S01]  /*b440*/  ULDC.64 UR4, c[0x0][0x650] ;  /* 0x0001940000047ab9 */ /* 0x000fe20000000a00 */
[----:B------:R-:W-:Y:S01]  /*b450*/  BSSY B1, `(.L_x_296) ;  /* 0x000006a000017945 */ /* 0x000fe20003800000 */
[----:B------:R-:W-:Y:S01]  /*b460*/  IMAD.MOV.U32 R9, RZ, RZ, -0x1 ;  /* 0xffffffffff097424 */ /* 0x000fe200078e00ff */
[----:B------:R-:W-:Y:S01]  /*b470*/  ISETP.GT.U32.AND P1, PT, R12, 0x5, PT ;  /* 0x000000050c00780c */ /* 0x000fe20003f24070 */
[----:B------:R-:W-:Y:S01]  /*b480*/  IMAD.MOV.U32 R8, RZ, RZ, -0x1 ;  /* 0xffffffffff087424 */ /* 0x000fe200078e00ff */
[----:B------:R-:W-:Y:S02]  /*b490*/  IADD3.X R17, R17, UR13, RZ, P4, !PT ;  /* 0x0000000d11117c10 */ /* 0x000fe4000a7fe4ff */
[----:B------:R-:W-:-:S02]  /*b4a0*/  ISETP.LT.U32.AND P1, PT, R3, 0x6, P1 ;  /* 0x000000060300780c */ /* 0x000fc40000f21070 */
[----:B------:R-:W-:Y:S01]  /*b4b0*/  PRMT R13, RZ, 0x7610, R13 ;  /* 0x00007610ff0d7816 */ /* 0x000fe2000000000d */
[----:B------:R-:W0:Y:S01]  /*b4c0*/  @P3 S2R R5, SR_CgaCtaId ;  /* 0x0000000000053919 */ /* 0x000e220000008800 */
[----:B------:R-:W-:-:S04]  /*b4d0*/  @P3 MOV R4, 0x400 ;  /* 0x0000040000043802 */ /* 0x000fc80000000f00 */
[----:B0-----:R-:W-:Y:S01]  /*b4e0*/  @P3 LEA R6, R5, R4, 0x18 ;  /* 0x0000000405063211 */ /* 0x001fe200078ec0ff */
[----:B------:R-:W-:-:S03]  /*b4f0*/  IMAD.WIDE.U32 R4, R12, -0x55555555, RZ ;  /* 0xaaaaaaab0c047825 */ /* 0x000fc600078e00ff */
[----:B------:R0:W-:Y:S01]  /*b500*/  @P3 SYNCS.ARRIVE.TRANS64.A1T0 RZ, [R6+URZ+0x78], RZ ;  /* 0x000078ff06ff39a7 */ /* 0x0001e2000810003f */
[----:B------:R-:W-:Y:S02]  /*b510*/  ISETP.GE.U32.AND P3, PT, R3, 0x6, PT ;  /* 0x000000060300780c */ /* 0x000fe40003f66070 */
[----:B------:R-:W-:Y:S02]  /*b520*/  SHF.R.U32.HI R7, RZ, 0x2, R5 ;  /* 0x00000002ff077819 */ /* 0x000fe40000011605 */
[----:B------:R-:W-:Y:S02]  /*b530*/  SEL R5, RZ, 0x1, !P1 ;  /* 0x00000001ff057807 */ /* 0x000fe40004800000 */
[----:B------:R-:W-:Y:S01]  /*b540*/  ISETP.GE.U32.AND P1, PT, R16, UR4, PT ;  /* 0x0000000410007c0c */ /* 0x000fe2000bf26070 */
[----:B------:R-:W-:Y:S01]  /*b550*/  IMAD R12, R7, -0x6, R12 ;  /* 0xfffffffa070c7824 */ /* 0x000fe200078e020c */
[----:B------:R-:W-:Y:S02]  /*b560*/  LOP3.LUT R0, R0, R5, RZ, 0x3c, !PT ;  /* 0x0000000500007212 */ /* 0x000fe400078e3cff */
[----:B------:R-:W-:-:S02]  /*b570*/  ISETP.GE.U32.AND.EX P1, PT, R17, UR5, PT, P1 ;  /* 0x0000000511007c0c */ /* 0x000fc4000bf26110 */
[----:B------:R-:W-:Y:S02]  /*b580*/  PRMT R4, RZ, 0x7610, R4 ;  /* 0x00007610ff047816 */ /* 0x000fe40000000004 */
[----:B------:R-:W-:Y:S01]  /*b590*/  @P3 LOP3.LUT R0, R0, 0x1, R7, 0x78, !PT ;  /* 0x0000000100003812 */ /* 0x000fe200078e7807 */
[----:B------:R-:W-:-:S08]  /*b5a0*/  IMAD.MOV.U32 R7, RZ, RZ, -0x1 ;  /* 0xffffffffff077424 */ /* 0x000fd000078e00ff */
[----:B0-----:R-:W-:Y:S05]  /*b5b0*/  @P1 BRA `(.L_x_297) ;  /* 0x00000004004c1947 */ /* 0x001fea0003800000 */
[----:B------:R-:W-:Y:S01]  /*b5c0*/  ULDC.64 UR4, c[0x0][0x628] ;  /* 0x00018a0000047ab9 */ /* 0x000fe20000000a00 */
[----:B------:R-:W0:Y:S01]  /*b5d0*/  S2R R15, SR_CTAID.X ;  /* 0x00000000000f7919 */ /* 0x000e220000002500 */
[----:B------:R-:W-:Y:S01]  /*b5e0*/  ISETP.NE.U32.AND P1, PT, RZ, UR4, PT ;  /* 0x00000004ff007c0c */ /* 0x000fe2000bf25070 */
[----:B------:R-:W-:Y:S01]  /*b5f0*/  ULDC UR7, c[0x0][0x630] ;  /* 0x00018c0000077ab9 */ /* 0x000fe20000000800 */
[----:B------:R-:W-:Y:S01]  /*b600*/  IMAD.MOV.U32 R4, RZ, RZ, R16 ;  /* 0x000000ffff047224 */ /* 0x000fe200078e0010 */
[----:B------:R-:W1:Y:S01]  /*b610*/  S2R R14, SR_CTAID.Y ;  /* 0x00000000000e7919 */ /* 0x000e620000002600 */
[----:B------:R-:W-:Y:S01]  /*b620*/  ISETP.NE.AND.EX P1, PT, RZ, UR5, PT, P1 ;  /* 0x00000005ff007c0c */ /* 0x000fe2000bf25310 */
[----:B------:R-:W-:-:S12]  /*b630*/  IMAD.MOV.U32 R5, RZ, RZ, R17 ;  /* 0x000000ffff057224 */ /* 0x000fd800078e0011 */
[----:B------:R-:W-:Y:S05]  /*b640*/  @!P1 BRA `(.L_x_298) ;  /* 0x0000000000289947 */ /* 0x000fea0003800000 */
[----:B------:R-:W-:Y:S02]  /*b650*/  ULDC UR6, c[0x0][0x634] ;  /* 0x00018d0000067ab9 */ /* 0x000fe40000000800 */
[----:B------:R-:W-:-:S05]  /*b660*/  IADD3 R9, P1, R16, UR6, RZ ;  /* 0x0000000610097c10 */ /* 0x000fca000ff3e0ff */
[----:B------:R-:W-:-:S04]  /*b670*/  IMAD.X R21, RZ, RZ, R17, P1 ;  /* 0x000000ffff157224 */ /* 0x000fc800008e0611 */
[----:B------:R-:W-:-:S04]  /*b680*/  IMAD.WIDE.U32 R6, R21, UR4, RZ ;  /* 0x0000000415067c25 */ /* 0x000fc8000f8e00ff */
[----:B------:R-:W-:-:S04]  /*b690*/  IMAD.WIDE.U32 R6, P1, R9, UR5, R6 ;  /* 0x0000000509067c25 */ /* 0x000fc8000f820006 */
[----:B------:R-:W-:-:S04]  /*b6a0*/  IMAD.WIDE.U32 R8, R9, UR4, RZ ;  /* 0x0000000409087c25 */ /* 0x000fc8000f8e00ff */
[----:B------:R-:W-:Y:S01]  /*b6b0*/  IMAD.X R5, RZ, RZ, RZ, P1 ;  /* 0x000000ffff057224 */ /* 0x000fe200008e06ff */
[----:B------:R-:W-:Y:S01]  /*b6c0*/  IADD3 RZ, P1, R9, R6, RZ ;  /* 0x0000000609ff7210 */ /* 0x000fe20007f3e0ff */
[----:B------:R-:W-:-:S04]  /*b6d0*/  IMAD.MOV.U32 R4, RZ, RZ, R7 ;  /* 0x000000ffff047224 */ /* 0x000fc800078e0007 */
[----:B------:R-:W-:-:S08]  /*b6e0*/  IMAD.WIDE.U32.X R4, R21, UR5, R4, P1 ;  /* 0x0000000515047c25 */ /* 0x000fd000088e0404 */
.L_x_298:
[--C-:B------:R-:W-:Y:S01]  /*b6f0*/  SHF.R.U64 R8, R4, UR7, R5.reuse ;  /* 0x0000000704087c19 */ /* 0x100fe20008001205 */
[----:B------:R-:W-:Y:S01]  /*b700*/  ULDC.64 UR4, c[0x0][0x620] ;  /* 0x0001880000047ab9 */ /* 0x000fe20000000a00 */
[----:B------:R-:W-:Y:S01]  /*b710*/  SHF.R.U32.HI R4, RZ, UR7, R5 ;  /* 0x00000007ff047c19 */ /* 0x000fe20008011605 */
[----:B------:R-:W2:Y:S01]  /*b720*/  LDC R24, c[0x0][0x144] ;  /* 0x00005100ff187b82 */ /* 0x000ea20000000800 */
[----:B------:R-:W-:Y:S01]  /*b730*/  IADD3 R7, P1, RZ, -R8, RZ ;  /* 0x80000008ff077210 */ /* 0x000fe20007f3e0ff */
[----:B------:R-:W-:Y:S01]  /*b740*/  ULDC.64 UR8, c[0x0][0x640] ;  /* 0x0001900000087ab9 */ /* 0x000fe20000000a00 */
[----:B0-----:R-:W-:Y:S01]  /*b750*/  I2FP.F32.U32 R9, R15 ;  /* 0x0000000f00097245 */ /* 0x001fe20000201000 */
[----:B------:R-:W-:Y:S02]  /*b760*/  ULDC UR6, c[0x0][0x608] ;  /* 0x0001820000067ab9 */ /* 0x000fe40000000800 */
[----:B------:R-:W-:Y:S01]  /*b770*/  IMAD.X R4, RZ, RZ, ~R4, P1 ;  /* 0x000000ffff047224 */ /* 0x000fe200008e0e04 */
[----:B------:R-:W-:Y:S01]  /*b780*/  ISETP.NE.U32.AND P1, PT, RZ, UR8, PT ;  /* 0x00000008ff007c0c */ /* 0x000fe2000bf25070 */
[----:B------:R-:W0:Y:S02]  /*b790*/  LDC R21, c[0x0][0x148] ;  /* 0x00005200ff157b82 */ /* 0x000e240000000800 */
[----:B------:R-:W-:Y:S01]  /*b7a0*/  IMAD R6, R4, UR4, RZ ;  /* 0x0000000404067c24 */ /* 0x000fe2000f8e02ff */
[----:B------:R-:W-:Y:S01]  /*b7b0*/  ISETP.NE.AND.EX P1, PT, RZ, UR9, PT, P1 ;  /* 0x00000009ff007c0c */ /* 0x000fe2000bf25310 */
[----:B------:R-:W-:Y:S01]  /*b7c0*/  IMAD.WIDE.U32 R4, R7, UR4, R16 ;  /* 0x0000000407047c25 */ /* 0x000fe2000f8e0010 */
[----:B------:R-:W-:-:S03]  /*b7d0*/  ULDC UR4, c[0x0][0x150] ;  /* 0x0000540000047ab9 */ /* 0x000fc60000000800 */
[----:B------:R-:W-:Y:S02]  /*b7e0*/  IMAD R7, R7, UR5, R6 ;  /* 0x0000000507077c24 */ /* 0x000fe4000f8e0206 */
[----:B------:R-:W-:Y:S01]  /*b7f0*/  FMUL R6, R9, UR4 ;  /* 0x0000000409067c20 */ /* 0x000fe20008400000 */
[----:B------:R-:W-:Y:S01]  /*b800*/  ULDC UR4, c[0x0][0x618] ;  /* 0x0001860000047ab9 */ /* 0x000fe20000000800 */
[----:B------:R-:W-:Y:S01]  /*b810*/  ULDC UR5, c[0x0][0x154] ;  /* 0x0000550000057ab9 */ /* 0x000fe20000000800 */
[----:B------:R-:W-:-:S03]  /*b820*/  IMAD.IADD R5, R5, 0x1, R7 ;  /* 0x0000000105057824 */ /* 0x000fc600078e0207 */
[----:B------:R-:W3:Y:S02]  /*b830*/  F2I.U32.TRUNC.NTZ R6, R6 ;  /* 0x0000000600067305 */ /* 0x000ee4000020f000 */
[----:B------:R-:W-:Y:S02]  /*b840*/  SHF.R.U64 R9, R4, UR4, R5 ;  /* 0x0000000404097c19 */ /* 0x000fe40008001205 */
[----:B-1----:R-:W-:-:S05]  /*b850*/  I2FP.F32.U32 R4, R14 ;  /* 0x0000000e00047245 */ /* 0x002fca0000201000 */
[----:B------:R-:W-:Y:S01]  /*b860*/  FMUL R22, R4, UR5 ;  /* 0x0000000504167c20 */ /* 0x000fe20008400000 */
[----:B------:R-:W-:Y:S01]  /*b870*/  SHF.R.U32.HI R4, RZ, UR4, R5 ;  /* 0x00000004ff047c19 */ /* 0x000fe20008011605 */
[----:B------:R-:W-:-:S03]  /*b880*/  ULDC UR4, c[0x0][0x658] ;  /* 0x0001960000047ab9 */ /* 0x000fc60000000800 */
[--C-:B------:R-:W-:Y:S01]  /*b890*/  SHF.R.U64 R20, R9, UR6, R4.reuse ;  /* 0x0000000609147c19 */ /* 0x100fe20008001204 */
[----:B------:R-:W1:Y:S01]  /*b8a0*/  F2I.U32.TRUNC.NTZ R22, R22 ;  /* 0x0000001600167305 */ /* 0x000e62000020f000 */
[----:B------:R-:W-:Y:S01]  /*b8b0*/  SHF.R.U32.HI R5, RZ, UR6, R4 ;  /* 0x00000006ff057c19 */ /* 0x000fe20008011604 */
[----:B---3--:R-:W-:-:S03]  /*b8c0*/  IMAD.MOV R6, RZ, RZ, -R6 ;  /* 0x000000ffff067224 */ /* 0x008fc600078e0a06 */
[----:B------:R-:W-:Y:S01]  /*b8d0*/  SHF.R.U64 R18, R20, UR4, R5 ;  /* 0x0000000414127c19 */ /* 0x000fe20008001205 */
[----:B--2---:R-:W-:Y:S01]  /*b8e0*/  IMAD R15, R24, R6, R15 ;  /* 0x00000006180f7224 */ /* 0x004fe200078e020f */
[----:B------:R-:W-:-:S03]  /*b8f0*/  SHF.R.U32.HI R23, RZ, UR4, R5 ;  /* 0x00000004ff177c19 */ /* 0x000fc60008011605 */
[----:B------:R-:W-:Y:S02]  /*b900*/  IMAD.MOV.U32 R4, RZ, RZ, R18 ;  /* 0x000000ffff047224 */ /* 0x000fe400078e0012 */
[----:B------:R-:W-:Y:S01]  /*b910*/  IMAD.MOV.U32 R5, RZ, RZ, R23 ;  /* 0x000000ffff057224 */ /* 0x000fe200078e0017 */
[----:B-1----:R-:W-:Y:S06]  /*b920*/  @!P1 BRA `(.L_x_299) ;  /* 0x0000000000289947 */ /* 0x002fec0003800000 */
[----:B------:R-:W-:Y:S02]  /*b930*/  ULDC UR4, c[0x0][0x64c] ;  /* 0x0001930000047ab9 */ /* 0x000fe40000000800 */
[----:B------:R-:W-:-:S05]  /*b940*/  IADD3 R5, P1, R18, UR4, RZ ;  /* 0x0000000412057c10 */ /* 0x000fca000ff3e0ff */
[----:B------:R-:W-:-:S04]  /*b950*/  IMAD.X R23, RZ, RZ, R23, P1 ;  /* 0x000000ffff177224 */ /* 0x000fc800008e0617 */
[----:B------:R-:W-:-:S04]  /*b960*/  IMAD.WIDE.U32 R6, R23, UR8, RZ ;  /* 0x0000000817067c25 */ /* 0x000fc8000f8e00ff */
[----:B------:R-:W-:-:S04]  /*b970*/  IMAD.WIDE.U32 R6, P1, R5, UR9, R6 ;  /* 0x0000000905067c25 */ /* 0x000fc8000f820006 */
[----:B------:R-:W-:-:S04]  /*b980*/  IMAD.WIDE.U32 R4, R5, UR8, RZ ;  /* 0x0000000805047c25 */ /* 0x000fc8000f8e00ff */
[----:B------:R-:W-:Y:S01]  /*b990*/  IMAD.MOV.U32 R4, RZ, RZ, R7 ;  /* 0x000000ffff047224 */ /* 0x000fe200078e0007 */
[----:B------:R-:W-:Y:S01]  /*b9a0*/  IADD3 RZ, P3, R5, R6, RZ ;  /* 0x0000000605ff7210 */ /* 0x000fe20007f7e0ff */
[----:B------:R-:W-:-:S04]  /*b9b0*/  IMAD.X R5, RZ, RZ, RZ, P1 ;  /* 0x000000ffff057224 */ /* 0x000fc800008e06ff */
[----:B------:R-:W-:-:S08]  /*b9c0*/  IMAD.WIDE.U32.X R4, R23, UR9, R4, P3 ;  /* 0x0000000917047c25 */ /* 0x000fd000098e0404 */
.L_x_299:
[----:B------:R-:W-:Y:S01]  /*b9d0*/  ISETP.NE.AND P1, PT, R2, 0x1, PT ;  /* 0x000000010200780c */ /* 0x000fe20003f25270 */
[----:B------:R-:W-:Y:S01]  /*b9e0*/  ULDC UR4, c[0x0][0x648] ;  /* 0x0001920000047ab9 */ /* 0x000fe20000000800 */
[----:B------:R-:W-:Y:S01]  /*b9f0*/  LOP3.LUT R20, R20, UR17, RZ, 0xc0, !PT ;  /* 0x0000001114147c12 */ /* 0x000fe2000f8ec0ff */
[----:B------:R-:W-:Y:S01]  /*ba00*/  IMAD.MOV R22, RZ, RZ, -R22 ;  /* 0x000000ffff167224 */ /* 0x000fe200078e0a16 */
[----:B------:R-:W-:Y:S01]  /*ba10*/  SHF.R.U64 R5, R4, UR4, R5 ;  /* 0x0000000404057c19 */ /* 0x000fe20008001205 */
[----:B------:R-:W-:Y:S01]  /*ba20*/  ULDC UR4, c[0x0][0x638] ;  /* 0x00018e0000047ab9 */ /* 0x000fe20000000800 */
[----:B------:R-:W-:Y:S01]  /*ba30*/  LOP3.LUT R9, R9, UR16, RZ, 0xc0, !PT ;  /* 0x0000001009097c12 */ /* 0x000fe2000f8ec0ff */
[----:B------:R-:W-:Y:S01]  /*ba40*/  ULDC UR5, c[0x0][0x610] ;  /* 0x0001840000057ab9 */ /* 0x000fe20000000800 */
[----:B------:R-:W-:Y:S02]  /*ba50*/  IMAD.MOV.U32 R4, RZ, RZ, 0x1 ;  /* 0x00000001ff047424 */ /* 0x000fe400078e00ff */
[----:B------:R-:W-:-:S02]  /*ba60*/  IMAD.MOV R7, RZ, RZ, -R5 ;  /* 0x000000ffff077224 */ /* 0x000fc400078e0a05 */
[----:B------:R-:W-:Y:S02]  /*ba70*/  IMAD R20, R5, UR18, R20 ;  /* 0x0000001205147c24 */ /* 0x000fe4000f8e0214 */
[----:B0-----:R-:W-:Y:S02]  /*ba80*/  @P1 IMAD R15, R21, R22, R14 ;  /* 0x00000016150f1224 */ /* 0x001fe400078e020e */
[----:B------:R-:W-:Y:S01]  /*ba90*/  IMAD R18, R7, UR4, R18 ;  /* 0x0000000407127c24 */ /* 0x000fe2000f8e0212 */
[----:B------:R-:W-:Y:S01]  /*baa0*/  ULDC UR4, c[0x0][0x600] ;  /* 0x0001800000047ab9 */ /* 0x000fe20000000800 */
[----:B------:R-:W-:Y:S02]  /*bab0*/  IMAD R15, R20, UR5, R15 ;  /* 0x00000005140f7c24 */ /* 0x000fe4000f8e020f */
[----:B------:R-:W-:-:S05]  /*bac0*/  IMAD R18, R18, UR4, R9 ;  /* 0x0000000412127c24 */ /* 0x000fca000f8e0209 */
[----:B------:R-:W-:Y:S02]  /*bad0*/  SEL R9, R18, R15, !P1 ;  /* 0x0000000f12097207 */ /* 0x000fe40004800000 */
[----:B------:R-:W-:-:S07]  /*bae0*/  SEL R7, R15, R18, !P1 ;  /* 0x000000120f077207 */ /* 0x000fce0004800000 */
.L_x_297:
[----:B------:R-:W-:Y:S05]  /*baf0*/  BSYNC B1 ;  /* 0x0000000000017941 */ /* 0x000fea0003800000 */
.L_x_296:
[----:B------:R-:W-:-:S13]  /*bb00*/  LOP3.LUT P1, RZ, R4, 0xff, RZ, 0xc0, !PT ;  /* 0x000000ff04ff7812 */ /* 0x000fda000782c0ff */
[----:B------:R-:W-:Y:S05]  /*bb10*/  @P1 BRA `(.L_x_300) ;  /* 0xfffffff4004c1947 */ /* 0x000fea000383ffff */
[----:B------:R-:W-:Y:S05]  /*bb20*/  BSYNC B0 ;  /* 0x0000000000007941 */ /* 0x000fea0003800000 */
.L_x_288:
[----:B------:R-:W-:-:S03]  /*bb30*/  UMOV UR4, 0xffffffff ;  /* 0xffffffff00047882 */ /* 0x000fc60000000000 */
[----:B------:R-:W-:Y:S05]  /*bb40*/  BRA.DIV UR4, `(.L_x_301) ;  /* 0x0000000604607947 */ /* 0x000fea000b800000 */
[----:B------:R-:W-:-:S13]  /*bb50*/  ELECT P6, URZ, PT ;  /* 0x00000000003f782f */ /* 0x000fda00038c0000 */
.L_x_317:
[----:B------:R-:W-:Y:S04]  /*bb60*/  BSSY B0, `(.L_x_302) ;  /* 0x000003d000007945 */ /* 0x000fe80003800000 */
[----:B------:R-:W-:Y:S05]  /*bb70*/  @!P6 BRA `(.L_x_303) ;  /* 0x0000000000ece947 */ /* 0x000fea0003800000 */
[----:B------:R-:W-:-:S04]  /*bb80*/  LOP3.LUT R19, R19, 0x2, RZ, 0xfc, !PT ;  /* 0x0000000213137812 */ /* 0x000fc800078efcff */
[----:B------:R-:W-:-:S13]  /*bb90*/  ISETP.NE.AND P0, PT, R19, 0x3, PT ;  /* 0x000000031300780c */ /* 0x000fda0003f05270 */
[----:B------:R-:W-:Y:S05]  /*bba0*/  @!P0 BRA `(.L_x_304) ;  /* 0x0000000000048947 */ /* 0x000fea0003800000 */
[----:B------:R-:W-:Y:S01]  /*bbb0*/  BPT.TRAP 0x1 ;  /* 0x000000040000795c */ /* 0x000fe20000300000 */
.L_x_304:
[----:B------:R-:W0:Y:S01]  /*bbc0*/  S2R R3, SR_CgaCtaId ;  /* 0x0000000000037919 */ /* 0x000e220000008800 */
[----:B------:R-:W-:-:S04]  /*bbd0*/  MOV R2, 0x400 ;  /* 0x0000040000027802 */ /* 0x000fc80000000f00 */
[----:B0-----:R-:W-:Y:S02]  /*bbe0*/  LEA R3, R3, R2, 0x18 ;  /* 0x0000000203037211 */ /* 0x001fe400078ec0ff */
[----:B------:R-:W-:-:S03]  /*bbf0*/  SHF.L.U32 R2, R0, 0x1f, RZ ;  /* 0x0000001f00027819 */ /* 0x000fc600000006ff */
[----:B------:R-:W-:-:S04]  /*bc00*/  VIADD R3, R3, 0x30 ;  /* 0x0000003003037836 */ /* 0x000fc80000000000 */
[C---:B------:R-:W-:Y:S02]  /*bc10*/  IMAD R7, R12.reuse, 0x8, R3 ;  /* 0x000000080c077824 */ /* 0x040fe400078e0203 */
[----:B------:R-:W-:Y:S02]  /*bc20*/  VIADD R12, R12, 0x1 ;  /* 0x000000010c0c7836 */ /* 0x000fe40000000000 */
[----:B------:R-:W0:Y:S03]  /*bc30*/  SYNCS.PHASECHK.TRANS64.TRYWAIT P0, [R7+URZ], R2 ;  /* 0x00000002070075a7 */ /* 0x000e26000800017f */
[----:B------:R-:W-:-:S04]  /*bc40*/  ISETP.NE.AND P1, PT, R12, 0x6, PT ;  /* 0x000000060c00780c */ /* 0x000fc80003f25270 */
[----:B------:R-:W-:Y:S02]  /*bc50*/  SEL R5, RZ, 0x1, P1 ;  /* 0x00000001ff057807 */ /* 0x000fe40000800000 */
[----:B------:R-:W-:Y:S02]  /*bc60*/  SEL R12, R12, RZ, P1 ;  /* 0x000000ff0c0c7207 */ /* 0x000fe40000800000 */
[----:B------:R-:W-:-:S03]  /*bc70*/  LOP3.LUT R5, R0, R5, RZ, 0x3c, !PT ;  /* 0x0000000500057212 */ /* 0x000fc600078e3cff */
[----:B------:R-:W-:Y:S01]  /*bc80*/  IMAD R9, R12, 0x8, R3 ;  /* 0x000000080c097824 */ /* 0x000fe200078e0203 */
[----:B------:R-:W-:Y:S01]  /*bc90*/  SHF.L.U32 R4, R5, 0x1f, RZ ;  /* 0x0000001f05047819 */ /* 0x000fe200000006ff */
[----:B0-----:R-:W-:Y:S06]  /*bca0*/  @!P0 BRA `(.L_x_305) ;  /* 0x0000000400288947 */ /* 0x001fec0003800000 */
.L_x_318:
[----:B------:R-:W1:Y:S01]  /*bcb0*/  SYNCS.PHASECHK.TRANS64.TRYWAIT P0, [R9+URZ], R4 ;  /* 0x00000004090075a7 */ /* 0x000e62000800017f */
[----:B------:R-:W-:-:S05]  /*bcc0*/  VIADD R0, R12, 0x1 ;  /* 0x000000010c007836 */ /* 0x000fca0000000000 */
[----:B------:R-:W-:-:S04]  /*bcd0*/  ISETP.NE.AND P1, PT, R0, 0x6, PT ;  /* 0x000000060000780c */ /* 0x000fc80003f25270 */
[----:B0-----:R-:W-:Y:S02]  /*bce0*/  SEL R2, RZ, 0x1, P1 ;  /* 0x00000001ff027807 */ /* 0x001fe40000800000 */
[----:B------:R-:W-:Y:S02]  /*bcf0*/  SEL R0, R0, RZ, P1 ;  /* 0x000000ff00007207 */ /* 0x000fe40000800000 */
[----:B------:R-:W-:-:S03]  /*bd00*/  LOP3.LUT R7, R5, R2, RZ, 0x3c, !PT ;  /* 0x0000000205077212 */ /* 0x000fc600078e3cff */
[----:B------:R-:W-:Y:S01]  /*bd10*/  IMAD R6, R0, 0x8, R3 ;  /* 0x0000000800067824 */ /* 0x000fe200078e0203 */
[----:B------:R-:W-:Y:S01]  /*bd20*/  SHF.L.U32 R5, R7, 0x1f, RZ ;  /* 0x0000001f07057819 */ /* 0x000fe200000006ff */
[----:B-1----:R-:W-:Y:S06]  /*bd30*/  @!P0 BRA `(.L_x_306) ;  /* 0x0000000400188947 */ /* 0x002fec0003800000 */
.L_x_319:
[----:B------:R-:W1:Y:S01]  /*bd40*/  SYNCS.PHASECHK.TRANS64.TRYWAIT P0, [R6+URZ], R5 ;  /* 0x00000005060075a7 */ /* 0x000e62000800017f */
[----:B------:R-:W-:-:S05]  /*bd50*/  VIADD R0, R0, 0x1 ;  /* 0x0000000100007836 */ /* 0x000fca0000000000 */
[----:B------:R-:W-:-:S04]  /*bd60*/  ISETP.NE.AND P1, PT, R0, 0x6, PT ;  /* 0x000000060000780c */ /* 0x000fc80003f25270 */
[----:B------:R-:W-:Y:S02]  /*bd70*/  SEL R2, RZ, 0x1, P1 ;  /* 0x00000001ff027807 */ /* 0x000fe40000800000 */
[----:B------:R-:W-:Y:S02]  /*bd80*/  SEL R0, R0, RZ, P1 ;  /* 0x000000ff00007207 */ /* 0x000fe40000800000 */
[----:B------:R-:W-:-:S03]  /*bd90*/  LOP3.LUT R7, R7, R2, RZ, 0x3c, !PT ;  /* 0x0000000207077212 */ /* 0x000fc600078e3cff */
[----:B0-----:R-:W-:Y:S01]  /*bda0*/  IMAD R9, R0, 0x8, R3 ;  /* 0x0000000800097824 */ /* 0x001fe200078e0203 */
[----:B------:R-:W-:Y:S01]  /*bdb0*/  SHF.L.U32 R4, R7, 0x1f, RZ ;  /* 0x0000001f07047819 */ /* 0x000fe200000006ff */
[----:B-1----:R-:W-:Y:S06]  /*bdc0*/  @!P0 BRA `(.L_x_307) ;  /* 0x0000000400088947 */ /* 0x002fec0003800000 */
.L_x_320:
        /* <DEDUP_REMOVED lines=9> */
.L_x_321:
[----:B------:R-:W1:Y:S01]  /*be60*/  SYNCS.PHASECHK.TRANS64.TRYWAIT P0, [R6+URZ], R5 ;  /* 0x00000005060075a7 */ /* 0x000e62000800017f */
[----:B------:R-:W-:-:S05]  /*be70*/  VIADD R0, R0, 0x1 ;  /* 0x0000000100007836 */ /* 0x000fca0000000000 */
[----:B------:R-:W-:-:S04]  /*be80*/  ISETP.NE.AND P1, PT, R0, 0x6, PT ;  /* 0x000000060000780c */ /* 0x000fc80003f25270 */
[----:B------:R-:W-:Y:S02]  /*be90*/  SEL R2, RZ, 0x1, P1 ;  /* 0x00000001ff027807 */ /* 0x000fe40000800000 */
[----:B------:R-:W-:Y:S02]  /*bea0*/  SEL R0, R0, RZ, P1 ;  /* 0x000000ff00007207 */ /* 0x000fe40000800000 */
[----:B------:R-:W-:Y:S01]  /*beb0*/  LOP3.LUT R2, R7, R2, RZ, 0x3c, !PT ;  /* 0x0000000207027212 */ /* 0x000fe200078e3cff */
[----:B-1----:R-:W-:Y:S06]  /*bec0*/  @!P0 BRA `(.L_x_309) ;  /* 0x0000000000f08947 */ /* 0x002fec0003800000 */
.L_x_322:
[----:B------:R-:W-:Y:S01]  /*bed0*/  IMAD R3, R0, 0x8, R3 ;  /* 0x0000000800037824 */ /* 0x000fe200078e0203 */
[----:B------:R-:W-:-:S07]  /*bee0*/  SHF.L.U32 R0, R2, 0x1f, RZ ;  /* 0x0000001f02007819 */ /* 0x000fce00000006ff */
.L_x_310:
[----:B--2---:R2:W3:Y:S02]  /*bef0*/  SYNCS.PHASECHK.TRANS64.TRYWAIT P0, [R3+URZ], R0 ;  /* 0x00000000030075a7 */ /* 0x0044e4000800017f */
[----:B---3--:R-:W-:Y:S05]  /*bf00*/  @!P0 NANOSLEEP.SYNCS 0x989680 ;  /* 0x009896800000895d */ /* 0x008fea0003900000 */
[----:B------:R-:W3:Y:S02]  /*bf10*/  @!P0 SYNCS.PHASECHK.TRANS64 P0, [R3+URZ], R0 ;  /* 0x00000000030085a7 */ /* 0x000ee4000800007f */
[----:B---3--:R-:W-:Y:S05]  /*bf20*/  @!P0 BRA `(.L_x_310) ;  /* 0xfffffffc00f08947 */ /* 0x008fea000383ffff */
.L_x_303:
[----:B------:R-:W-:Y:S05]  /*bf30*/  BSYNC B0 ;  /* 0x0000000000007941 */ /* 0x000fea0003800000 */
.L_x_302:
[----:B------:R-:W-:Y:S05]  /*bf40*/  EXIT ;  /* 0x000000000000794d */ /* 0x000fea0003800000 */
.L_x_17:
[----:B---3--:R3:W4:Y:S02]  /*bf50*/  SYNCS.PHASECHK.TRANS64.TRYWAIT P1, [R3+URZ], R0 ;  /* 0x00000000030075a7 */ /* 0x008724000802017f */
[----:B----4-:R-:W-:Y:S05]  /*bf60*/  @!P1 NANOSLEEP.SYNCS 0x989680 ;  /* 0x009896800000995d */ /* 0x010fea0003900000 */
[----:B------:R-:W4:Y:S02]  /*bf70*/  @!P1 SYNCS.PHASECHK.TRANS64 P1, [R3+URZ], R0 ;  /* 0x00000000030095a7 */ /* 0x000f24000802007f */
[----:B----4-:R-:W-:Y:S05]  /*bf80*/  @!P1 BRA `(.L_x_17) ;  /* 0xfffffffc00f09947 */ /* 0x010fea000383ffff */
[----:B------:R-:W-:Y:S05]  /*bf90*/  BRA `(.L_x_16) ;  /* 0xffffff5000ac7947 */ /* 0x000fea000383ffff */
.L_x_22:
[----:B-1----:R-:W-:-:S04]  /*bfa0*/  IMAD.U32 R4, RZ, RZ, UR8 ;  /* 0x00000008ff047e24 */ /* 0x002fc8000f8e00ff */
[----:B------:R1:W2:Y:S03]  /*bfb0*/  SYNCS.PHASECHK.TRANS64.TRYWAIT P1, [R4+URZ], R3 ;  /* 0x00000003040075a7 */ /* 0x0002a6000802017f */
[----:B--2---:R-:W-:Y:S05]  /*bfc0*/  @!P1 NANOSLEEP.SYNCS 0x989680 ;  /* 0x009896800000995d */ /* 0x004fea0003900000 */
[----:B------:R-:W2:Y:S02]  /*bfd0*/  @!P1 SYNCS.PHASECHK.TRANS64 P1, [R4+URZ], R3 ;  /* 0x00000003040095a7 */ /* 0x000ea4000802007f */
[----:B--2---:R-:W-:Y:S05]  /*bfe0*/  @!P1 BRA `(.L_x_22) ;  /* 0xfffffffc00ec9947 */ /* 0x004fea000383ffff */
[----:B------:R-:W-:Y:S05]  /*bff0*/  BRA `(.L_x_21) ;  /* 0xffffff5400dc7947 */ /* 0x000fea000383ffff */
.L_x_289:
[----:B------:R-:W-:Y:S01]  /*c000*/  BSSY B1, `(.L_x_311) ;  /* 0x0000006000017945 */ /* 0x000fe20003800000 */
[----:B------:R-:W-:-:S07]  /*c010*/  IMAD.MOV.U32 R15, RZ, RZ, -0x1 ;  /* 0xffffffffff0f7424 */ /* 0x000fce00078e00ff */
[----:B------:R-:W-:Y:S05]  /*c020*/  WARPSYNC.COLLECTIVE R15, `(.L_x_312) ;  /* 0x000000000f0c7348 */ /* 0x000fea0003c00000 */
[----:B------:R-:W-:Y:S02]  /*c030*/  ELECT P6, UR62, PT ;  /* 0x00000000003e782f */ /* 0x000fe400038c0000 */
[----:B------:R-:W-:Y:S01]  /*c040*/  MOV R14, UR62 ;  /* 0x0000003e000e7c02 */ /* 0x000fe20008000f00 */
[----:B------:R-:W-:Y:S10]  /*c050*/  ENDCOLLECTIVE ;  /* 0x000000000000791b */ /* 0x000ff40003800000 */
.L_x_312:
[----:B------:R-:W-:Y:S05]  /*c060*/  BSYNC B1 ;  /* 0x0000000000017941 */ /* 0x000fea0003800000 */
.L_x_311:
[----:B------:R-:W-:Y:S05]  /*c070*/  BRA `(.L_x_313) ;  /* 0xfffffff000007947 */ /* 0x000fea000383ffff */
.L_x_292:
[----:B0-----:R0:W1:Y:S02]  /*c080*/  SYNCS.PHASECHK.TRANS64.TRYWAIT P1, [R14+URZ+0x30], R7 ;  /* 0x000030070e0075a7 */ /* 0x001064000802017f */
[----:B-1----:R-:W-:Y:S05]  /*c090*/  @!P1 NANOSLEEP.SYNCS 0x989680 ;  /* 0x009896800000995d */ /* 0x002fea0003900000 */
[----:B------:R-:W1:Y:S02]  /*c0a0*/  @!P1 SYNCS.PHASECHK.TRANS64 P1, [R14+URZ+0x30], R7 ;  /* 0x000030070e0095a7 */ /* 0x000e64000802007f */
[----:B-1----:R-:W-:Y:S05]  /*c0b0*/  @!P1 BRA `(.L_x_292) ;  /* 0xfffffffc00f09947 */ /* 0x002fea000383ffff */
[----:B------:R-:W-:Y:S05]  /*c0c0*/  BRA `(.L_x_314) ;  /* 0xfffffff000347947 */ /* 0x000fea000383ffff */
.L_x_301:
[----:B------:R-:W-:Y:S01]  /*c0d0*/  BSSY B0, `(.L_x_315) ;  /* 0x0000006000007945 */ /* 0x000fe20003800000 */
[----:B------:R-:W-:-:S07]  /*c0e0*/  IMAD.MOV.U32 R15, RZ, RZ, -0x1 ;  /* 0xffffffffff0f7424 */ /* 0x000fce00078e00ff */
[----:B------:R-:W-:Y:S05]  /*c0f0*/  WARPSYNC.COLLECTIVE R15, `(.L_x_316) ;  /* 0x000000000f0c7348 */ /* 0x000fea0003c00000 */
[----:B------:R-:W-:Y:S02]  /*c100*/  ELECT P6, UR62, PT ;  /* 0x00000000003e782f */ /* 0x000fe400038c0000 */
[----:B------:R-:W-:Y:S01]  /*c110*/  MOV R14, UR62 ;  /* 0x0000003e000e7c02 */ /* 0x000fe20008000f00 */
[----:B------:R-:W-:Y:S10]  /*c120*/  ENDCOLLECTIVE ;  /* 0x000000000000791b */ /* 0x000ff40003800000 */
.L_x_316:
[----:B------:R-:W-:Y:S05]  /*c130*/  BSYNC B0 ;  /* 0x0000000000007941 */ /* 0x000fea0003800000 */
.L_x_315:
[----:B------:R-:W-:Y:S05]  /*c140*/  BRA `(.L_x_317) ;  /* 0xfffffff800847947 */ /* 0x000fea000383ffff */
.L_x_305:
[----:B0-----:R0:W1:Y:S02]  /*c150*/  SYNCS.PHASECHK.TRANS64.TRYWAIT P0, [R7+URZ], R2 ;  /* 0x00000002070075a7 */ /* 0x001064000800017f */
[----:B-1----:R-:W-:Y:S05]  /*c160*/  @!P0 NANOSLEEP.SYNCS 0x989680 ;  /* 0x009896800000895d */ /* 0x002fea0003900000 */
[----:B------:R-:W1:Y:S02]  /*c170*/  @!P0 SYNCS.PHASECHK.TRANS64 P0, [R7+URZ], R2 ;  /* 0x00000002070085a7 */ /* 0x000e64000800007f */
[----:B-1----:R-:W-:Y:S05]  /*c180*/  @!P0 BRA `(.L_x_305) ;  /* 0xfffffffc00f08947 */ /* 0x002fea000383ffff */
[----:B------:R-:W-:Y:S05]  /*c190*/  BRA `(.L_x_318) ;  /* 0xfffffff800c47947 */ /* 0x000fea000383ffff */
.L_x_306:
[----:B0-----:R0:W1:Y:S02]  /*c1a0*/  SYNCS.PHASECHK.TRANS64.TRYWAIT P0, [R9+URZ], R4 ;  /* 0x00000004090075a7 */ /* 0x001064000800017f */
[----:B-1----:R-:W-:Y:S05]  /*c1b0*/  @!P0 NANOSLEEP.SYNCS 0x989680 ;  /* 0x009896800000895d */ /* 0x002fea0003900000 */
[----:B------:R-:W1:Y:S02]  /*c1c0*/  @!P0 SYNCS.PHASECHK.TRANS64 P0, [R9+URZ], R4 ;  /* 0x00000004090085a7 */ /* 0x000e64000800007f */
[----:B-1----:R-:W-:Y:S05]  /*c1d0*/  @!P0 BRA `(.L_x_306) ;  /* 0xfffffffc00f08947 */ /* 0x002fea000383ffff */
[----:B------:R-:W-:Y:S05]  /*c1e0*/  BRA `(.L_x_319) ;  /* 0xfffffff800d47947 */ /* 0x000fea000383ffff */
.L_x_307:
[----:B0-----:R0:W1:Y:S02]  /*c1f0*/  SYNCS.PHASECHK.TRANS64.TRYWAIT P0, [R6+URZ], R5 ;  /* 0x00000005060075a7 */ /* 0x001064000800017f */
[----:B-1----:R-:W-:Y:S05]  /*c200*/  @!P0 NANOSLEEP.SYNCS 0x989680 ;  /* 0x009896800000895d */ /* 0x002fea0003900000 */
[----:B------:R-:W1:Y:S02]  /*c210*/  @!P0 SYNCS.PHASECHK.TRANS64 P0, [R6+URZ], R5 ;  /* 0x00000005060085a7 */ /* 0x000e64000800007f */
[----:B-1----:R-:W-:Y:S05]  /*c220*/  @!P0 BRA `(.L_x_307) ;  /* 0xfffffffc00f08947 */ /* 0x002fea000383ffff */
[----:B------:R-:W-:Y:S05]  /*c230*/  BRA `(.L_x_320) ;  /* 0xfffffff800e47947 */ /* 0x000fea000383ffff */
.L_x_308:
[----:B0-----:R0:W1:Y:S02]  /*c240*/  SYNCS.PHASECHK.TRANS64.TRYWAIT P0, [R9+URZ], R4 ;  /* 0x00000004090075a7 */ /* 0x001064000800017f */
[----:B-1----:R-:W-:Y:S05]  /*c250*/  @!P0 NANOSLEEP.SYNCS 0x989680 ;  /* 0x009896800000895d */ /* 0x002fea0003900000 */
[----:B------:R-:W1:Y:S02]  /*c260*/  @!P0 SYNCS.PHASECHK.TRANS64 P0, [R9+URZ], R4 ;  /* 0x00000004090085a7 */ /* 0x000e64000800007f */
[----:B-1----:R-:W-:Y:S05]  /*c270*/  @!P0 BRA `(.L_x_308) ;  /* 0xfffffffc00f08947 */ /* 0x002fea000383ffff */
[----:B------:R-:W-:Y:S05]  /*c280*/  BRA `(.L_x_321) ;  /* 0xfffffff800f47947 */ /* 0x000fea000383ffff */
.L_x_309:
[----:B-1----:R1:W2:Y:S02]  /*c290*/  SYNCS.PHASECHK.TRANS64.TRYWAIT P0, [R6+URZ], R5 ;  /* 0x00000005060075a7 */ /* 0x0022a4000800017f */
[----:B--2---:R-:W-:Y:S05]  /*c2a0*/  @!P0 NANOSLEEP.SYNCS 0x989680 ;  /* 0x009896800000895d */ /* 0x004fea0003900000 */
[----:B------:R-:W2:Y:S02]  /*c2b0*/  @!P0 SYNCS.PHASECHK.TRANS64 P0, [R6+URZ], R5 ;  /* 0x00000005060085a7 */ /* 0x000ea4000800007f */
[----:B--2---:R-:W-:Y:S05]  /*c2c0*/  @!P0 BRA `(.L_x_309) ;  /* 0xfffffffc00f08947 */ /* 0x004fea000383ffff */
[----:B------:R-:W-:Y:S05]  /*c2d0*/  BRA `(.L_x_322) ;  /* 0xfffffff800fc7947 */ /* 0x000fea000383ffff */
.L_x_323:
[----:B------:R-:W-:-:S00]  /*c2e0*/  BRA `(.L_x_323) ;  /* 0xfffffffc00fc7947 */ /* 0x000fc0000383ffff */
[----:B------:R-:W-:-:S00]  /*c2f0*/  NOP ;  /* 0x0000000000007918 */ /* 0x000fc00000000000 */
        /* <DEDUP_REMOVED lines=8> */
.L_x_324:


//--------------------- .nv.global.init           --------------------------
	.section	.nv.global.init,"aw",@progbits
.nv.global.init:
	.type		$str$22,@object
	.size		$str$22,($str$23 - $str$22)
$str$22:
        /*0000*/ 	.byte	0x6b, 0x5f, 0x74, 0x69, 0x6c, 0x65, 0x5f, 0x63, 0x6f, 0x75, 0x6e, 0x74, 0x20, 0x3e, 0x3d, 0x20
        /*0010*/ 	.byte	0x31, 0x00
	.type		$str$23,@object
	.size		$str$23,(__unnamed_1 - $str$23)
$str$23:
        /*0012*/ 	.byte	0x2f, 0x74, 0x6d, 0x70, 0x2f, 0x63, 0x75, 0x74, 0x6c, 0x61, 0x73, 0x73, 0x5f, 0x73, 0x77, 0x65
        /*0022*/ 	.byte	0x65, 0x70, 0x5f, 0x73, 0x72, 0x63, 0x2f, 0x69, 0x6e, 0x63, 0x6c, 0x75, 0x64, 0x65, 0x2f, 0x63
        /*0032*/ 	.byte	0x75, 0x74, 0x6c, 0x61, 0x73, 0x73, 0x2f, 0x67, 0x65, 0x6d, 0x6d, 0x2f, 0x63, 0x6f, 0x6c, 0x6c
        /*0042*/ 	.byte	0x65, 0x63, 0x74, 0x69, 0x76, 0x65, 0x2f, 0x73, 0x6d, 0x39, 0x30, 0x5f, 0x6d, 0x6d, 0x61, 0x5f
        /*0052*/ 	.byte	0x74, 0x6d, 0x61, 0x5f, 0x67, 0x6d, 0x6d, 0x61, 0x5f, 0x73, 0x73, 0x5f, 0x77, 0x61, 0x72, 0x70
        /*0062*/ 	.byte	0x73, 0x70, 0x65, 0x63, 0x69, 0x61, 0x6c, 0x69, 0x7a, 0x65, 0x64, 0x2e, 0x68, 0x70, 0x70, 0x00
	.type		__unnamed_1,@object
	.size		__unnamed_1,(.L_0 - __unnamed_1)
__unnamed_1:
        /*0072*/ 	.byte	0x76, 0x6f, 0x69, 0x64, 0x20, 0x63, 0x75, 0x74, 0x6c, 0x61, 0x73, 0x73, 0x3a, 0x3a, 0x67, 0x65
        /* <DEDUP_REMOVED lines=177> */
        /*0b92*/ 	.byte	0x00
.L_0:


//--------------------- .nv.shared._ZN7cutlass13device_kernelINS_4gemm6kernel13GemmUniversalIN4cute5tupleIJiiiiEEENS1_10collective13CollectiveMmaINS1_34MainloopSm90TmaGmmaWarpSpecializedILi6ENS5_IJNS4_1CILi1EEESB_SB_EEENS1_35KernelTmaWarpSpecializedCooperativeEEENS5_IJNSA_ILi256EEENSA_ILi128EEENSA_ILi32EEEEEENS_10tfloat32_tENS5_IJlSB_lEEESJ_SK_NS4_8TiledMMAINS4_8MMA_AtomIJNS4_4SM904GMMA30MMA_64x128x8_F32TF32TF32_SS_TNILNSO_7ScaleInE1ELSQ_1EEEEEENS4_6LayoutINS5_IJNSA_ILi2EEESB_SB_EEENS5_IJSB_NSA_ILi0EEESW_EEEEENS5_IJNS4_10UnderscoreESZ_SZ_EEEEENS4_13SM90_TMA_LOADENS4_14ComposedLayoutINS4_7SwizzleILi3ELi4ELi3EEENS4_18smem_ptr_flag_bitsILi32EEENST_INS5_IJNSA_ILi8EEESH_EEENS5_IJSH_SB_EEEEEEEvNS4_8identityES12_S1C_vS1D_EENS_8epilogue10collective6detail29Sm90TmaWarpSpecializedAdapterINS1G_15DefaultEpilogueISJ_SK_SK_NS1F_6thread17LinearCombinationISJ_Li1EffLNS1K_9ScaleType4KindE0ELNS_15FloatRoundStyleE2ESJ_EENS1_15EpilogueDefaultEEEEEvvEEEEvNT_6ParamsE --------------------------
	.section	.nv.shared._ZN7cutlass13device_kernelINS_4gemm6kernel13GemmUniversalIN4cute5tupleIJiiiiEEENS1_10collective13CollectiveMmaINS1_34MainloopSm90TmaGmmaWarpSpecializedILi6ENS5_IJNS4_1CILi1EEESB_SB_EEENS1_35KernelTmaWarpSpecializedCooperativeEEENS5_IJNSA_ILi256EEENSA_ILi128EEENSA_ILi32EEEEEENS_10tfloat32_tENS5_IJlSB_lEEESJ_SK_NS4_8TiledMMAINS4_8MMA_AtomIJNS4_4SM904GMMA30MMA_64x128x8_F32TF32TF32_SS_TNILNSO_7ScaleInE1ELSQ_1EEEEEENS4_6LayoutINS5_IJNSA_ILi2EEESB_SB_EEENS5_IJSB_NSA_ILi0EEESW_EEEEENS5_IJNS4_10UnderscoreESZ_SZ_EEEEENS4_13SM90_TMA_LOADENS4_14ComposedLayoutINS4_7SwizzleILi3ELi4ELi3EEENS4_18smem_ptr_flag_bitsILi32EEENST_INS5_IJNSA_ILi8EEESH_EEENS5_IJSH_SB_EEEEEEEvNS4_8identityES12_S1C_vS1D_EENS_8epilogue10collective6detail29Sm90TmaWarpSpecializedAdapterINS1G_15DefaultEpilogueISJ_SK_SK_NS1F_6thread17LinearCombinationISJ_Li1EffLNS1K_9ScaleType4KindE0ELNS_15FloatRoundStyleE2ESJ_EENS1_15EpilogueDefaultEEEEEvvEEEEvNT_6ParamsE,"aw",@nobits
	.sectionflags	@""
	.align	16
	.zero		1024


//--------------------- .nv.shared.reserved.0     --------------------------
	.section	.nv.shared.reserved.0,"aw",@nobits
	.weak		__nv_reservedSMEM_offset_0_alias
	.size		__nv_reservedSMEM_offset_0_alias, 0, 0
	.other		__nv_reservedSMEM_offset_0_alias,@"STO_CUDA_RESERVED_SHARED STV_DEFAULT"
__nv_reservedSMEM_offset_0_alias:
	.zero		0


//--------------------- .nv.global                --------------------------
	.section	.nv.global,"aw",@nobits
.nv.global:
	.type		_ZN40_INTERNAL_59bb10f9_4_k_cu_1fd5b2c9_241344cute1_E,@object
	.size		_ZN40_INTERNAL_59bb10f9_4_k_cu_1fd5b2c9_241344cute1_E,(_ZN40_INTERNAL_59bb10f9_4_k_cu_1fd5b2c9_241344cuda3std3__45__cpo6cbeginE - _ZN40_INTERNAL_59bb10f9_4_k_cu_1fd5b2c9_241344cute1_E)
_ZN40_INTERNAL_59bb10f9_4_k_cu_1fd5b2c9_241344cute1_E:
	.zero		1
	.type		_ZN40_INTERNAL_59bb10f9_4_k_cu_1fd5b2c9_241344cuda3std3__45__cpo6cbeginE,@object
	.size		_ZN40_INTERNAL_59bb10f9_4_k_cu_1fd5b2c9_241344cuda3std3__45__cpo6cbeginE,(_ZN40_INTERNAL_59bb10f9_4_k_cu_1fd5b2c9_241344cuda3std3__48in_placeE - _ZN40_INTERNAL_59bb10f9_4_k_cu_1fd5b2c9_241344cuda3std3__45__cpo6cbeginE)
_ZN40_INTERNAL_59bb10f9_4_k_cu_1fd5b2c9_241344cuda3std3__45__cpo6cbeginE:
	.zero		1
	.type		_ZN40_INTERNAL_59bb10f9_4_k_cu_1fd5b2c9_241344cuda3std3__48in_placeE,@object
	.size		_ZN40_INTERNAL_59bb10f9_4_k_cu_1fd5b2c9_241344cuda3std3__48in_placeE,(_ZN40_INTERNAL_59bb10f9_4_k_cu_1fd5b2c9_241344cuda3std6ranges3__45__cpo9iter_moveE - _ZN40_INTERNAL_59bb10f9_4_k_cu_1fd5b2c9_241344cuda3std3__48in_placeE)
_ZN40_INTERNAL_59bb10f9_4_k_cu_1fd5b2c9_241344cuda3std3__48in_placeE:
	.zero		1
	.type		_ZN40_INTERNAL_59bb10f9_4_k_cu_1fd5b2c9_241344cuda3std6ranges3__45__cpo9iter_moveE,@object
	.size		_ZN40_INTERNAL_59bb10f9_4_k_cu_1fd5b2c9_241344cuda3std6ranges3__45__cpo9iter_moveE,(_ZN40_INTERNAL_59bb10f9_4_k_cu_1fd5b2c9_241344cuda3std3__45__cpo5beginE - _ZN40_INTERNAL_59bb10f9_4_k_cu_1fd5b2c9_241344cuda3std6ranges3__45__cpo9iter_moveE)
_ZN40_INTERNAL_59bb10f9_4_k_cu_1fd5b2c9_241344cuda3std6ranges3__45__cpo9iter_moveE:
	.zero		1
	.type		_ZN40_INTERNAL_59bb10f9_4_k_cu_1fd5b2c9_241344cuda3std3__45__cpo5beginE,@object
	.size		_ZN40_INTERNAL_59bb10f9_4_k_cu_1fd5b2c9_241344cuda3std3__45__cpo5beginE,(_ZN40_INTERNAL_59bb10f9_4_k_cu_1fd5b2c9_241344cuda3std3__442_GLOBAL__N__59bb10f9_4_k_cu_1fd5b2c9_241346ignoreE - _ZN40_INTERNAL_59bb10f9_4_k_cu_1fd5b2c9_241344cuda3std3__45__cpo5beginE)
_ZN40_INTERNAL_59bb10f9_4_k_cu_1fd5b2c9_241344cuda3std3__45__cpo5beginE:
	.zero		1
	.type		_ZN40_INTERNAL_59bb10f9_4_k_cu_1fd5b2c9_241344cuda3std3__442_GLOBAL__N__59bb10f9_4_k_cu_1fd5b2c9_241346ignoreE,@object
	.size		_ZN40_INTERNAL_59bb10f9_4_k_cu_1fd5b2c9_241344cuda3std3__442_GLOBAL__N__59bb10f9_4_k_cu_1fd5b2c9_241346ignoreE,(_ZN40_INTERNAL_59bb10f9_4_k_cu_1fd5b2c9_241344cute7productE - _ZN40_INTERNAL_59bb10f9_4_k_cu_1fd5b2c9_241344cuda3std3__442_GLOBAL__N__59bb10f9_4_k_cu_1fd5b2c9_241346ignoreE)
_ZN40_INTERNAL_59bb10f9_4_k_cu_1fd5b2c9_241344cuda3std3__442_GLOBAL__N__59bb10f9_4_k_cu_1fd5b2c9_241346ignoreE:
	.zero		1
	.type		_ZN40_INTERNAL_59bb10f9_4_k_cu_1fd5b2c9_241344cute7productE,@object
	.size		_ZN40_INTERNAL_59bb10f9_4_k_cu_1fd5b2c9_241344cute7productE,(_ZN40_INTERNAL_59bb10f9_4_k_cu_1fd5b2c9_241344cuda3std3__45__cpo3endE - _ZN40_INTERNAL_59bb10f9_4_k_cu_1fd5b2c9_241344cute7productE)
_ZN40_INTERNAL_59bb10f9_4_k_cu_1fd5b2c9_241344cute7productE:
	.zero		1
	.type		_ZN40_INTERNAL_59bb10f9_4_k_cu_1fd5b2c9_241344cuda3std3__45__cpo3endE,@object
	.size		_ZN40_INTERNAL_59bb10f9_4_k_cu_1fd5b2c9_241344cuda3std3__45__cpo3endE,(_ZN40_INTERNAL_59bb10f9_4_k_cu_1fd5b2c9_241344cuda3std3__419piecewise_constructE - _ZN40_INTERNAL_59bb10f9_4_k_cu_1fd5b2c9_241344cuda3std3__45__cpo3endE)
_ZN40_INTERNAL_59bb10f9_4_k_cu_1fd5b2c9_241344cuda3std3__45__cpo3endE:
	.zero		1
	.type		_ZN40_INTERNAL_59bb10f9_4_k_cu_1fd5b2c9_241344cuda3std3__419piecewise_constructE,@object
	.size		_ZN40_INTERNAL_59bb10f9_4_k_cu_1fd5b2c9_241344cuda3std3__419piecewise_constructE,(_ZN40_INTERNAL_59bb10f9_4_k_cu_1fd5b2c9_241344cuda3std3__45__cpo4cendE - _ZN40_INTERNAL_59bb10f9_4_k_cu_1fd5b2c9_241344cuda3std3__419piecewise_constructE)
_ZN40_INTERNAL_59bb10f9_4_k_cu_1fd5b2c9_241344cuda3std3__419piecewise_constructE:
	.zero		1
	.type		_ZN40_INTERNAL_59bb10f9_4_k_cu_1fd5b2c9_241344cuda3std3__45__cpo4cendE,@object
	.size		_ZN40_INTERNAL_59bb10f9_4_k_cu_1fd5b2c9_241344cuda3std3__45__cpo4cendE,(_ZN40_INTERNAL_59bb10f9_4_k_cu_1fd5b2c9_241344cuda3std6ranges3__45__cpo4swapE - _ZN40_INTERNAL_59bb10f9_4_k_cu_1fd5b2c9_241344cuda3std3__45__cpo4cendE)
_ZN40_INTERNAL_59bb10f9_4_k_cu_1fd5b2c9_241344cuda3std3__45__cpo4cendE:
	.zero		1
	.type		_ZN40_INTERNAL_59bb10f9_4_k_cu_1fd5b2c9_241344cuda3std6ranges3__45__cpo4swapE,@object
	.size		_ZN40_INTERNAL_59bb10f9_4_k_cu_1fd5b2c9_241344cuda3std6ranges3__45__cpo4swapE,(.L_8 - _ZN40_INTERNAL_59bb10f9_4_k_cu_1fd5b2c9_241344cuda3std6ranges3__45__cpo4swapE)
_ZN40_INTERNAL_59bb10f9_4_k_cu_1fd5b2c9_241344cuda3std6ranges3__45__cpo4swapE:
	.zero		1
.L_8:


//--------------------- .nv.constant0._ZN7cutlass13device_kernelINS_4gemm6kernel13GemmUniversalIN4cute5tupleIJiiiiEEENS1_10collective13CollectiveMmaINS1_34MainloopSm90TmaGmmaWarpSpecializedILi6ENS5_IJNS4_1CILi1EEESB_SB_EEENS1_35KernelTmaWarpSpecializedCooperativeEEENS5_IJNSA_ILi256EEENSA_ILi128EEENSA_ILi32EEEEEENS_10tfloat32_tENS5_IJlSB_lEEESJ_SK_NS4_8TiledMMAINS4_8MMA_AtomIJNS4_4SM904GMMA30MMA_64x128x8_F32TF32TF32_SS_TNILNSO_7ScaleInE1ELSQ_1EEEEEENS4_6LayoutINS5_IJNSA_ILi2EEESB_SB_EEENS5_IJSB_NSA_ILi0EEESW_EEEEENS5_IJNS4_10UnderscoreESZ_SZ_EEEEENS4_13SM90_TMA_LOADENS4_14ComposedLayoutINS4_7SwizzleILi3ELi4ELi3EEENS4_18smem_ptr_flag_bitsILi32EEENST_INS5_IJNSA_ILi8EEESH_EEENS5_IJSH_SB_EEEEEEEvNS4_8identityES12_S1C_vS1D_EENS_8epilogue10collective6detail29Sm90TmaWarpSpecializedAdapterINS1G_15DefaultEpilogueISJ_SK_SK_NS1F_6thread17LinearCombinationISJ_Li1EffLNS1K_9ScaleType4KindE0ELNS_15FloatRoundStyleE2ESJ_EENS1_15EpilogueDefaultEEEEEvvEEEEvNT_6ParamsE --------------------------
	.section	.nv.constant0._ZN7cutlass13device_kernelINS_4gemm6kernel13GemmUniversalIN4cute5tupleIJiiiiEEENS1_10collective13CollectiveMmaINS1_34MainloopSm90TmaGmmaWarpSpecializedILi6ENS5_IJNS4_1CILi1EEESB_SB_EEENS1_35KernelTmaWarpSpecializedCooperativeEEENS5_IJNSA_ILi256EEENSA_ILi128EEENSA_ILi32EEEEEENS_10tfloat32_tENS5_IJlSB_lEEESJ_SK_NS4_8TiledMMAINS4_8MMA_AtomIJNS4_4SM904GMMA30MMA_64x128x8_F32TF32TF32_SS_TNILNSO_7ScaleInE1ELSQ_1EEEEEENS4_6LayoutINS5_IJNSA_ILi2EEESB_SB_EEENS5_IJSB_NSA_ILi0EEESW_EEEEENS5_IJNS4_10UnderscoreESZ_SZ_EEEEENS4_13SM90_TMA_LOADENS4_14ComposedLayoutINS4_7SwizzleILi3ELi4ELi3EEENS4_18smem_ptr_flag_bitsILi32EEENST_INS5_IJNSA_ILi8EEESH_EEENS5_IJSH_SB_EEEEEEEvNS4_8identityES12_S1C_vS1D_EENS_8epilogue10collective6detail29Sm90TmaWarpSpecializedAdapterINS1G_15DefaultEpilogueISJ_SK_SK_NS1F_6thread17LinearCombinationISJ_Li1EffLNS1K_9ScaleType4KindE0ELNS_15FloatRoundStyleE2ESJ_EENS1_15EpilogueDefaultEEEEEvvEEEEvNT_6ParamsE,"a",@progbits
	.sectionflags	@""
	.align	4
.nv.constant0._ZN7cutlass13device_kernelINS_4gemm6kernel13GemmUniversalIN4cute5tupleIJiiiiEEENS1_10collective13CollectiveMmaINS1_34MainloopSm90TmaGmmaWarpSpecializedILi6ENS5_IJNS4_1CILi1EEESB_SB_EEENS1_35KernelTmaWarpSpecializedCooperativeEEENS5_IJNSA_ILi256EEENSA_ILi128EEENSA_ILi32EEEEEENS_10tfloat32_tENS5_IJlSB_lEEESJ_SK_NS4_8TiledMMAINS4_8MMA_AtomIJNS4_4SM904GMMA30MMA_64x128x8_F32TF32TF32_SS_TNILNSO_7ScaleInE1ELSQ_1EEEEEENS4_6LayoutINS5_IJNSA_ILi2EEESB_SB_EEENS5_IJSB_NSA_ILi0EEESW_EEEEENS5_IJNS4_10UnderscoreESZ_SZ_EEEEENS4_13SM90_TMA_LOADENS4_14ComposedLayoutINS4_7SwizzleILi3ELi4ELi3EEENS4_18smem_ptr_flag_bitsILi32EEENST_INS5_IJNSA_ILi8EEESH_EEENS5_IJSH_SB_EEEEEEEvNS4_8identityES12_S1C_vS1D_EENS_8epilogue10collective6detail29Sm90TmaWarpSpecializedAdapterINS1G_15DefaultEpilogueISJ_SK_SK_NS1F_6thread17LinearCombinationISJ_Li1EffLNS1K_9ScaleType4KindE0ELNS_15FloatRoundStyleE2ESJ_EENS1_15EpilogueDefaultEEEEEvvEEEEvNT_6ParamsE:
	.zero		1664


//--------------------- SYMBOLS --------------------------

	.type		.nv.reservedSmem.offset0,@object
	.size		.nv.reservedSmem.offset0,0x4
	.type		__assertfail,@function
